def matmul_kernel(
    a_ptr,
    b_ptr,
    c_ptr,
    M,
    N,
    K,
    stride_am,
    stride_ak,
    stride_bk,
    stride_bn,
    stride_cm,
    stride_cn,
    BLOCK_M: tl.constexpr,
    BLOCK_N: tl.constexpr,
    BLOCK_K: tl.constexpr,
    GROUP_M: tl.constexpr,
):
    pid = tl.program_id(axis=0)
    num_pid_m = tl.cdiv(M, BLOCK_M)
    num_pid_n = tl.cdiv(N, BLOCK_N)
    num_pid_in_group = GROUP_M * num_pid_n
    group_id = pid // num_pid_in_group
    first_pid_m = group_id * GROUP_M
    group_size_m = min(num_pid_m - first_pid_m, GROUP_M)
    pid_m = first_pid_m + ((pid % num_pid_in_group) % group_size_m)
    pid_n = (pid % num_pid_in_group) // group_size_m

    offs_am = (pid_m * BLOCK_M + tl.arange(0, BLOCK_M)) % M
    offs_bn = (pid_n * BLOCK_N + tl.arange(0, BLOCK_N)) % N
    offs_k = tl.arange(0, BLOCK_K)
    a_ptrs = a_ptr + offs_am[:, None] * stride_am + offs_k[None, :] * stride_ak
    b_ptrs = b_ptr + offs_k[:, None] * stride_bk + offs_bn[None, :] * stride_bn

    acc = tl.zeros((BLOCK_M, BLOCK_N), dtype=tl.float32)
    for kk in range(0, tl.cdiv(K, BLOCK_K)):
        a = tl.load(a_ptrs, mask=offs_k[None, :] < K - kk * BLOCK_K, other=0.0)
        b = tl.load(b_ptrs, mask=offs_k[:, None] < K - kk * BLOCK_K, other=0.0)
        acc = tl.dot(a, b, acc)
        a_ptrs += BLOCK_K * stride_ak
        b_ptrs += BLOCK_K * stride_bk

    c = acc.to(c_ptr.dtype.element_ty)
    offs_cm = pid_m * BLOCK_M + tl.arange(0, BLOCK_M)
    offs_cn = pid_n * BLOCK_N + tl.arange(0, BLOCK_N)
    c_ptrs = c_ptr + offs_cm[:, None] * stride_cm + offs_cn[None, :] * stride_cn
    mask = (offs_cm[:, None] < M) & (offs_cn[None, :] < N)
    tl.store(c_ptrs, c, mask=mask)

# config = {"BLOCK_K": 64, "BLOCK_M": 16, "BLOCK_N": 16, "GROUP_M": 8, "arch": "sm_80", "dtype": "bf16", "num_ctas": 1, "num_stages": 2, "num_warps": 4}
# arch = sm_80


// ===== COMPILED SASS (sm_80) =====

	.target	sm_80

	.elftype	@"ET_EXEC"


//--------------------- .note.nv.tkinfo           --------------------------
	.section	.note.nv.tkinfo,"",@"SHT_NOTE"
	.sectionflags	@"SHF_NOTE_NV_TKINFO"
	.tkinfo
        /*0018*/ 	.word	0x00000002
        /*0030*/ 	.string	""
        /*0030*/ 	.string	"ptxas"
        /*0030*/ 	.string	"Cuda compilation tools, release 13.0, V13.0.88"
        /*0030*/ 	.string	"Build cuda_13.0.r13.0/compiler.36424714_0"
        /*0030*/ 	.string	"-v  -suppress-debug-info  -lineinfo  -arch sm_80 "



//--------------------- .note.nv.cuinfo           --------------------------
	.section	.note.nv.cuinfo,"",@"SHT_NOTE"
	.sectionflags	@"SHF_NOTE_NV_CUINFO"
        /*0018*/ 	.short	0x0002
        /*001a*/ 	.short	0x0050
        /*001c*/ 	.short	0x0082
	.zero		2


//--------------------- .nv.info                  --------------------------
	.section	.nv.info,"",@"SHT_CUDA_INFO"
	.align	4


	//----- nvinfo : EIATTR_REGCOUNT
	.align		4
        /*0000*/ 	.byte	0x04, 0x2f
        /*0002*/ 	.short	(.L_1 - .L_0)
	.align		4
.L_0:
        /*0004*/ 	.word	index@(matmul_kernel)
        /*0008*/ 	.word	0x00000048


	//----- nvinfo : EIATTR_FRAME_SIZE
	.align		4
.L_1:
        /*000c*/ 	.byte	0x04, 0x11
        /*000e*/ 	.short	(.L_3 - .L_2)
	.align		4
.L_2:
        /*0010*/ 	.word	index@(matmul_kernel)
        /*0014*/ 	.word	0x00000000


	//----- nvinfo : EIATTR_MIN_STACK_SIZE
	.align		4
.L_3:
        /*0018*/ 	.byte	0x04, 0x12
        /*001a*/ 	.short	(.L_5 - .L_4)
	.align		4
.L_4:
        /*001c*/ 	.word	index@(matmul_kernel)
        /*0020*/ 	.word	0x00000000
.L_5:


//--------------------- .nv.info.matmul_kernel    --------------------------
	.section	.nv.info.matmul_kernel,"",@"SHT_CUDA_INFO"
	.sectionflags	@""
	.align	4


	//----- nvinfo : EIATTR_CUDA_API_VERSION
	.align		4
        /*0000*/ 	.byte	0x04, 0x37
        /*0002*/ 	.short	(.L_7 - .L_6)
.L_6:
        /*0004*/ 	.word	0x00000082


	//----- nvinfo : EIATTR_SW2861232_WAR
	.align		4
.L_7:
        /*0008*/ 	.byte	0x01, 0x35
	.zero		2


	//----- nvinfo : EIATTR_PARAM_CBANK
	.align		4
        /*000c*/ 	.byte	0x04, 0x0a
        /*000e*/ 	.short	(.L_9 - .L_8)
	.align		4
.L_8:
        /*0010*/ 	.word	index@(.nv.constant0.matmul_kernel)
        /*0014*/ 	.short	0x0160
        /*0016*/ 	.short	0x0050


	//----- nvinfo : EIATTR_CBANK_PARAM_SIZE
	.align		4
.L_9:
        /*0018*/ 	.byte	0x03, 0x19
        /*001a*/ 	.short	0x0050


	//----- nvinfo : EIATTR_KPARAM_INFO
	.align		4
        /*001c*/ 	.byte	0x04, 0x17
        /*001e*/ 	.short	(.L_11 - .L_10)
.L_10:
        /*0020*/ 	.word	0x00000000
        /*0024*/ 	.short	0x000d
        /*0026*/ 	.short	0x0048
        /*0028*/ 	.byte	0x00, 0xf4, 0x21, 0x00


	//----- nvinfo : EIATTR_KPARAM_INFO
	.align		4
.L_11:
        /*002c*/ 	.byte	0x04, 0x17
        /*002e*/ 	.short	(.L_13 - .L_12)
.L_12:
        /*0030*/ 	.word	0x00000000
        /*0034*/ 	.short	0x000c
        /*0036*/ 	.short	0x0040
        /*0038*/ 	.byte	0x00, 0xf4, 0x21, 0x00


	//----- nvinfo : EIATTR_KPARAM_INFO
	.align		4
.L_13:
        /*003c*/ 	.byte	0x04, 0x17
        /*003e*/ 	.short	(.L_15 - .L_14)
.L_14:
        /*0040*/ 	.word	0x00000000
        /*0044*/ 	.short	0x000b
        /*0046*/ 	.short	0x0038
        /*0048*/ 	.byte	0x00, 0xf0, 0x11, 0x00


	//----- nvinfo : EIATTR_KPARAM_INFO
	.align		4
.L_15:
        /*004c*/ 	.byte	0x04, 0x17
        /*004e*/ 	.short	(.L_17 - .L_16)
.L_16:
        /*0050*/ 	.word	0x00000000
        /*0054*/ 	.short	0x000a
        /*0056*/ 	.short	0x0034
        /*0058*/ 	.byte	0x00, 0xf0, 0x11, 0x00


	//----- nvinfo : EIATTR_KPARAM_INFO
	.align		4
.L_17:
        /*005c*/ 	.byte	0x04, 0x17
        /*005e*/ 	.short	(.L_19 - .L_18)
.L_18:
        /*0060*/ 	.word	0x00000000
        /*0064*/ 	.short	0x0009
        /*0066*/ 	.short	0x0030
        /*0068*/ 	.byte	0x00, 0xf0, 0x11, 0x00


	//----- nvinfo : EIATTR_KPARAM_INFO
	.align		4
.L_19:
        /*006c*/ 	.byte	0x04, 0x17
        /*006e*/ 	.short	(.L_21 - .L_20)
.L_20:
        /*0070*/ 	.word	0x00000000
        /*0074*/ 	.short	0x0008
        /*0076*/ 	.short	0x002c
        /*0078*/ 	.byte	0x00, 0xf0, 0x11, 0x00


	//----- nvinfo : EIATTR_KPARAM_INFO
	.align		4
.L_21:
        /*007c*/ 	.byte	0x04, 0x17
        /*007e*/ 	.short	(.L_23 - .L_22)
.L_22:
        /*0080*/ 	.word	0x00000000
        /*0084*/ 	.short	0x0007
        /*0086*/ 	.short	0x0028
        /*0088*/ 	.byte	0x00, 0xf0, 0x11, 0x00


	//----- nvinfo : EIATTR_KPARAM_INFO
	.align		4
.L_23:
        /*008c*/ 	.byte	0x04, 0x17
        /*008e*/ 	.short	(.L_25 - .L_24)
.L_24:
        /*0090*/ 	.word	0x00000000
        /*0094*/ 	.short	0x0006
        /*0096*/ 	.short	0x0024
        /*0098*/ 	.byte	0x00, 0xf0, 0x11, 0x00


	//----- nvinfo : EIATTR_KPARAM_INFO
	.align		4
.L_25:
        /*009c*/ 	.byte	0x04, 0x17
        /*009e*/ 	.short	(.L_27 - .L_26)
.L_26:
        /*00a0*/ 	.word	0x00000000
        /*00a4*/ 	.short	0x0005
        /*00a6*/ 	.short	0x0020
        /*00a8*/ 	.byte	0x00, 0xf0, 0x11, 0x00


	//----- nvinfo : EIATTR_KPARAM_INFO
	.align		4
.L_27:
        /*00ac*/ 	.byte	0x04, 0x17
        /*00ae*/ 	.short	(.L_29 - .L_28)
.L_28:
        /*00b0*/ 	.word	0x00000000
        /*00b4*/ 	.short	0x0004
        /*00b6*/ 	.short	0x001c
        /*00b8*/ 	.byte	0x00, 0xf0, 0x11, 0x00


	//----- nvinfo : EIATTR_KPARAM_INFO
	.align		4
.L_29:
        /*00bc*/ 	.byte	0x04, 0x17
        /*00be*/ 	.short	(.L_31 - .L_30)
.L_30:
        /*00c0*/ 	.word	0x00000000
        /*00c4*/ 	.short	0x0003
        /*00c6*/ 	.short	0x0018
        /*00c8*/ 	.byte	0x00, 0xf0, 0x11, 0x00


	//----- nvinfo : EIATTR_KPARAM_INFO
	.align		4
.L_31:
        /*00cc*/ 	.byte	0x04, 0x17
        /*00ce*/ 	.short	(.L_33 - .L_32)
.L_32:
        /*00d0*/ 	.word	0x00000000
        /*00d4*/ 	.short	0x0002
        /*00d6*/ 	.short	0x0010
        /*00d8*/ 	.byte	0x00, 0xf4, 0x21, 0x00


	//----- nvinfo : EIATTR_KPARAM_INFO
	.align		4
.L_33:
        /*00dc*/ 	.byte	0x04, 0x17
        /*00de*/ 	.short	(.L_35 - .L_34)
.L_34:
        /*00e0*/ 	.word	0x00000000
        /*00e4*/ 	.short	0x0001
        /*00e6*/ 	.short	0x0008
        /*00e8*/ 	.byte	0x00, 0xf4, 0x21, 0x00


	//----- nvinfo : EIATTR_KPARAM_INFO
	.align		4
.L_35:
        /*00ec*/ 	.byte	0x04, 0x17
        /*00ee*/ 	.short	(.L_37 - .L_36)
.L_36:
        /*00f0*/ 	.word	0x00000000
        /*00f4*/ 	.short	0x0000
        /*00f6*/ 	.short	0x0000
        /*00f8*/ 	.byte	0x00, 0xf4, 0x21, 0x00


	//----- nvinfo : EIATTR_MAXREG_COUNT
	.align		4
.L_37:
        /*00fc*/ 	.byte	0x03, 0x1b
        /*00fe*/ 	.short	0x00ff


	//----- nvinfo : EIATTR_NUM_BARRIERS
	.align		4
        /*0100*/ 	.byte	0x02, 0x4c
        /*0102*/ 	.byte	0x01
	.zero		1


	//----- nvinfo : EIATTR_MERCURY_ISA_VERSION
	.align		4
        /*0104*/ 	.byte	0x03, 0x5f
        /*0106*/ 	.short	0x0000


	//----- nvinfo : EIATTR_EXIT_INSTR_OFFSETS
	.align		4
        /*0108*/ 	.byte	0x04, 0x1c
        /*010a*/ 	.short	(.L_39 - .L_38)


	//   ....[0]....
.L_38:
        /*010c*/ 	.word	0x00001b90


	//   ....[1]....
        /*0110*/ 	.word	0x00001bc0


	//----- nvinfo : EIATTR_REQNTID
	.align		4
.L_39:
        /*0114*/ 	.byte	0x04, 0x10
        /*0116*/ 	.short	(.L_41 - .L_40)
.L_40:
        /*0118*/ 	.word	0x00000080
        /*011c*/ 	.word	0x00000001
        /*0120*/ 	.word	0x00000001
.L_41:


//--------------------- .nv.callgraph             --------------------------
	.section	.nv.callgraph,"",@"SHT_CUDA_CALLGRAPH"
	.align	4
	.sectionentsize	8
	.align		4
        /*0000*/ 	.word	0x00000000
	.align		4
        /*0004*/ 	.word	0xffffffff
	.align		4
        /*0008*/ 	.word	0x00000000
	.align		4
        /*000c*/ 	.word	0xfffffffe
	.align		4
        /*0010*/ 	.word	0x00000000
	.align		4
        /*0014*/ 	.word	0xfffffffd
	.align		4
        /*0018*/ 	.word	0x00000000
	.align		4
        /*001c*/ 	.word	0xfffffffc


//--------------------- .nv.rel.action            --------------------------
	.section	.nv.rel.action,"",@"SHT_CUDA_RELOCINFO"
	.align	8
	.sectionentsize	8
        /*0000*/ 	.byte	0x73, 0x00, 0x00, 0x00, 0x00, 0x00, 0x00, 0x00, 0x00, 0x00, 0x00, 0x11, 0x25, 0x00, 0x05, 0x36


//--------------------- .nv.constant0.matmul_kernel --------------------------
	.section	.nv.constant0.matmul_kernel,"a",@progbits
	.sectionflags	@""
	.align	4
.nv.constant0.matmul_kernel:
	.zero		432


//--------------------- .text.matmul_kernel       --------------------------
	.section	.text.matmul_kernel,"ax",@progbits
	.sectioninfo	@"SHI_REGISTERS=72"
	.align	128
        .global         matmul_kernel
        .type           matmul_kernel,@function
        .size           matmul_kernel,(.L_x_3 - matmul_kernel)
        .other          matmul_kernel,@"STO_CUDA_ENTRY STV_DEFAULT"
matmul_kernel:
.text.matmul_kernel:
[----:B------:R-:W-:Y:S02]  /*0000*/  IMAD.MOV.U32 R1, RZ, RZ, c[0x0][0x28] ;  /* 0x00000a00ff017624 */ /* 0x000fe400078e00ff */
[----:B------:R-:W-:Y:S01]  /*0010*/  IMAD.MOV.U32 R6, RZ, RZ, 0xf ;  /* 0x0000000fff067424 */ /* 0x000fe200078e00ff */
[----:B------:R-:W0:Y:S01]  /*0020*/  S2R R5, SR_CTAID.X ;  /* 0x0000000000057919 */ /* 0x000e220000002500 */
[----:B------:R-:W-:Y:S01]  /*0030*/  IMAD.MOV.U32 R37, RZ, RZ, c[0x0][0x180] ;  /* 0x00006000ff257624 */ /* 0x000fe200078e00ff */
[----:B------:R-:W-:Y:S02]  /*0040*/  ULDC.64 UR6, c[0x0][0x118] ;  /* 0x0000460000067ab9 */ /* 0x000fe40000000a00 */
[----:B------:R-:W-:Y:S02]  /*0050*/  IADD3 R0, R6, c[0x0][0x17c], RZ ;  /* 0x00005f0006007a10 */ /* 0x000fe40007ffe0ff */
[----:B------:R-:W-:Y:S02]  /*0060*/  IADD3 R37, R37, 0x3f, RZ ;  /* 0x0000003f25257810 */ /* 0x000fe40007ffe0ff */
[----:B------:R-:W-:-:S04]  /*0070*/  SHF.R.S32.HI R3, RZ, 0x1f, R0 ;  /* 0x0000001fff037819 */ /* 0x000fc80000011400 */
[----:B------:R-:W-:-:S04]  /*0080*/  LEA.HI R3, R3, R0, RZ, 0x4 ;  /* 0x0000000003037211 */ /* 0x000fc800078f20ff */
[----:B------:R-:W-:-:S05]  /*0090*/  SHF.R.S32.HI R3, RZ, 0x4, R3 ;  /* 0x00000004ff037819 */ /* 0x000fca0000011403 */
[----:B------:R-:W-:Y:S01]  /*00a0*/  IMAD.SHL.U32 R4, R3, 0x8, RZ ;  /* 0x0000000803047824 */ /* 0x000fe200078e00ff */
[----:B0-----:R-:W-:-:S04]  /*00b0*/  IABS R10, R5 ;  /* 0x00000005000a7213 */ /* 0x001fc80000000000 */
[-C--:B------:R-:W-:Y:S02]  /*00c0*/  IABS R7, R4.reuse ;  /* 0x0000000400077213 */ /* 0x080fe40000000000 */
[----:B------:R-:W-:Y:S02]  /*00d0*/  IABS R11, R4 ;  /* 0x00000004000b7213 */ /* 0x000fe40000000000 */
[----:B------:R-:W0:Y:S08]  /*00e0*/  I2F.RP R0, R7 ;  /* 0x0000000700007306 */ /* 0x000e300000209400 */
[----:B0-----:R-:W0:Y:S02]  /*00f0*/  MUFU.RCP R0, R0 ;  /* 0x0000000000007308 */ /* 0x001e240000001000 */
[----:B0-----:R-:W-:Y:S01]  /*0100*/  IADD3 R2, R0, 0xffffffe, RZ ;  /* 0x0ffffffe00027810 */ /* 0x001fe20007ffe0ff */
[----:B------:R-:W-:-:S05]  /*0110*/  IMAD.MOV R0, RZ, RZ, -R11 ;  /* 0x000000ffff007224 */ /* 0x000fca00078e0a0b */
[----:B------:R0:W1:Y:S02]  /*0120*/  F2I.FTZ.U32.TRUNC.NTZ R3, R2 ;  /* 0x0000000200037305 */ /* 0x000064000021f000 */
[----:B0-----:R-:W-:Y:S02]  /*0130*/  IMAD.MOV.U32 R2, RZ, RZ, RZ ;  /* 0x000000ffff027224 */ /* 0x001fe400078e00ff */
[----:B-1----:R-:W-:-:S04]  /*0140*/  IMAD.MOV R8, RZ, RZ, -R3 ;  /* 0x000000ffff087224 */ /* 0x002fc800078e0a03 */
[----:B------:R-:W-:Y:S02]  /*0150*/  IMAD R9, R8, R7, RZ ;  /* 0x0000000708097224 */ /* 0x000fe400078e02ff */
[----:B------:R-:W-:Y:S02]  /*0160*/  IMAD.MOV.U32 R8, RZ, RZ, R10 ;  /* 0x000000ffff087224 */ /* 0x000fe400078e000a */
[----:B------:R-:W-:-:S06]  /*0170*/  IMAD.HI.U32 R3, R3, R9, R2 ;  /* 0x0000000903037227 */ /* 0x000fcc00078e0002 */
[----:B------:R-:W-:-:S04]  /*0180*/  IMAD.HI.U32 R3, R3, R8, RZ ;  /* 0x0000000803037227 */ /* 0x000fc800078e00ff */
[----:B------:R-:W-:-:S05]  /*0190*/  IMAD R0, R3, R0, R8 ;  /* 0x0000000003007224 */ /* 0x000fca00078e0208 */
[----:B------:R-:W-:-:S13]  /*01a0*/  ISETP.GT.U32.AND P1, PT, R7, R0, PT ;  /* 0x000000000700720c */ /* 0x000fda0003f24070 */
[----:B------:R-:W-:Y:S01]  /*01b0*/  @!P1 IMAD.IADD R0, R0, 0x1, -R7 ;  /* 0x0000000100009824 */ /* 0x000fe200078e0a07 */
[----:B------:R-:W-:Y:S02]  /*01c0*/  @!P1 IADD3 R3, R3, 0x1, RZ ;  /* 0x0000000103039810 */ /* 0x000fe40007ffe0ff */
[----:B------:R-:W-:Y:S02]  /*01d0*/  ISETP.NE.AND P1, PT, R4, RZ, PT ;  /* 0x000000ff0400720c */ /* 0x000fe40003f25270 */
[----:B------:R-:W-:Y:S02]  /*01e0*/  ISETP.GE.U32.AND P0, PT, R0, R7, PT ;  /* 0x000000070000720c */ /* 0x000fe40003f06070 */
[----:B------:R-:W-:-:S04]  /*01f0*/  LOP3.LUT R0, R5, R4, RZ, 0x3c, !PT ;  /* 0x0000000405007212 */ /* 0x000fc800078e3cff */
[----:B------:R-:W-:Y:S02]  /*0200*/  ISETP.GE.AND P2, PT, R0, RZ, PT ;  /* 0x000000ff0000720c */ /* 0x000fe40003f46270 */
[----:B------:R-:W-:-:S05]  /*0210*/  IADD3 R0, R6, c[0x0][0x178], RZ ;  /* 0x00005e0006007a10 */ /* 0x000fca0007ffe0ff */
[----:B------:R-:W-:-:S05]  /*0220*/  @P0 IADD3 R3, R3, 0x1, RZ ;  /* 0x0000000103030810 */ /* 0x000fca0007ffe0ff */
[----:B------:R-:W-:Y:S01]  /*0230*/  IMAD.MOV.U32 R2, RZ, RZ, R3 ;  /* 0x000000ffff027224 */ /* 0x000fe200078e0003 */
[----:B------:R-:W-:-:S03]  /*0240*/  SHF.R.S32.HI R3, RZ, 0x1f, R0 ;  /* 0x0000001fff037819 */ /* 0x000fc60000011400 */
[----:B------:R-:W-:Y:S01]  /*0250*/  @!P2 IMAD.MOV R2, RZ, RZ, -R2 ;  /* 0x000000ffff02a224 */ /* 0x000fe200078e0a02 */
[----:B------:R-:W-:Y:S02]  /*0260*/  @!P1 LOP3.LUT R2, RZ, R4, RZ, 0x33, !PT ;  /* 0x00000004ff029212 */ /* 0x000fe400078e33ff */
[----:B------:R-:W-:-:S03]  /*0270*/  LEA.HI R3, R3, R0, RZ, 0x4 ;  /* 0x0000000003037211 */ /* 0x000fc600078f20ff */
[----:B------:R-:W-:Y:S02]  /*0280*/  IMAD.SHL.U32 R6, R2, 0x8, RZ ;  /* 0x0000000802067824 */ /* 0x000fe400078e00ff */
[----:B------:R-:W-:-:S03]  /*0290*/  IMAD.MOV R2, RZ, RZ, -R2 ;  /* 0x000000ffff027224 */ /* 0x000fc600078e0a02 */
[----:B------:R-:W-:Y:S01]  /*02a0*/  LEA.HI.SX32 R3, R3, -R6, 0x1c ;  /* 0x8000000603037211 */ /* 0x000fe200078fe2ff */
[----:B------:R-:W-:-:S03]  /*02b0*/  IMAD R4, R4, R2, R5 ;  /* 0x0000000204047224 */ /* 0x000fc600078e0205 */
[----:B------:R-:W-:Y:S02]  /*02c0*/  IMNMX R11, R3, 0x8, PT ;  /* 0x00000008030b7817 */ /* 0x000fe40003800200 */
[----:B------:R-:W-:Y:S02]  /*02d0*/  IABS R9, R4 ;  /* 0x0000000400097213 */ /* 0x000fe40000000000 */
[----:B------:R-:W-:-:S04]  /*02e0*/  IABS R7, R11 ;  /* 0x0000000b00077213 */ /* 0x000fc80000000000 */
[----:B------:R-:W0:Y:S08]  /*02f0*/  I2F.RP R0, R7 ;  /* 0x0000000700007306 */ /* 0x000e300000209400 */
[----:B0-----:R-:W0:Y:S02]  /*0300*/  MUFU.RCP R0, R0 ;  /* 0x0000000000007308 */ /* 0x001e240000001000 */
[----:B0-----:R-:W-:-:S06]  /*0310*/  IADD3 R3, R0, 0xffffffe, RZ ;  /* 0x0ffffffe00037810 */ /* 0x001fcc0007ffe0ff */
[----:B------:R-:W0:Y:S02]  /*0320*/  F2I.FTZ.U32.TRUNC.NTZ R3, R3 ;  /* 0x0000000300037305 */ /* 0x000e24000021f000 */
[----:B0-----:R-:W-:-:S04]  /*0330*/  IMAD.MOV R8, RZ, RZ, -R3 ;  /* 0x000000ffff087224 */ /* 0x001fc800078e0a03 */
[----:B------:R-:W-:Y:S01]  /*0340*/  IMAD.MOV.U32 R2, RZ, RZ, R8 ;  /* 0x000000ffff027224 */ /* 0x000fe200078e0008 */
[----:B------:R-:W-:-:S03]  /*0350*/  IABS R8, R11 ;  /* 0x0000000b00087213 */ /* 0x000fc60000000000 */
[----:B------:R-:W-:Y:S02]  /*0360*/  IMAD R5, R2, R7, RZ ;  /* 0x0000000702057224 */ /* 0x000fe400078e02ff */
[----:B------:R-:W-:Y:S02]  /*0370*/  IMAD.MOV.U32 R2, RZ, RZ, RZ ;  /* 0x000000ffff027224 */ /* 0x000fe400078e00ff */
[----:B------:R-:W-:Y:S02]  /*0380*/  IMAD.MOV R0, RZ, RZ, -R8 ;  /* 0x000000ffff007224 */ /* 0x000fe400078e0a08 */
[----:B------:R-:W-:-:S06]  /*0390*/  IMAD.HI.U32 R2, R3, R5, R2 ;  /* 0x0000000503027227 */ /* 0x000fcc00078e0002 */
[----:B------:R-:W-:-:S04]  /*03a0*/  IMAD.HI.U32 R2, R2, R9, RZ ;  /* 0x0000000902027227 */ /* 0x000fc800078e00ff */
[----:B------:R-:W-:Y:S02]  /*03b0*/  IMAD R0, R2, R0, R9 ;  /* 0x0000000002007224 */ /* 0x000fe400078e0209 */
[----:B------:R-:W0:Y:S03]  /*03c0*/  S2R R9, SR_TID.X ;  /* 0x0000000000097919 */ /* 0x000e260000002100 */
[----:B------:R-:W-:-:S13]  /*03d0*/  ISETP.GT.U32.AND P1, PT, R7, R0, PT ;  /* 0x000000000700720c */ /* 0x000fda0003f24070 */
[----:B------:R-:W-:Y:S01]  /*03e0*/  @!P1 IMAD.IADD R0, R0, 0x1, -R7 ;  /* 0x0000000100009824 */ /* 0x000fe200078e0a07 */
[----:B------:R-:W-:Y:S02]  /*03f0*/  @!P1 IADD3 R2, R2, 0x1, RZ ;  /* 0x0000000102029810 */ /* 0x000fe40007ffe0ff */
[----:B------:R-:W-:Y:S02]  /*0400*/  ISETP.NE.AND P1, PT, R11, RZ, PT ;  /* 0x000000ff0b00720c */ /* 0x000fe40003f25270 */
[----:B------:R-:W-:Y:S02]  /*0410*/  ISETP.GE.U32.AND P0, PT, R0, R7, PT ;  /* 0x000000070000720c */ /* 0x000fe40003f06070 */
[----:B------:R-:W-:Y:S02]  /*0420*/  LOP3.LUT R0, R4, R11, RZ, 0x3c, !PT ;  /* 0x0000000b04007212 */ /* 0x000fe400078e3cff */
[----:B0-----:R-:W-:Y:S02]  /*0430*/  LOP3.LUT R3, R9, 0xf, RZ, 0xc0, !PT ;  /* 0x0000000f09037812 */ /* 0x001fe400078ec0ff */
[----:B------:R-:W-:-:S02]  /*0440*/  ISETP.GE.AND P2, PT, R0, RZ, PT ;  /* 0x000000ff0000720c */ /* 0x000fc40003f46270 */
[--C-:B------:R-:W-:Y:S02]  /*0450*/  SHF.R.U32.HI R46, RZ, 0x4, R9.reuse ;  /* 0x00000004ff2e7819 */ /* 0x100fe40000011609 */
[----:B------:R-:W-:Y:S02]  /*0460*/  SHF.R.U32.HI R45, RZ, 0x4, R9 ;  /* 0x00000004ff2d7819 */ /* 0x000fe40000011609 */
[----:B------:R-:W-:Y:S02]  /*0470*/  SGXT.U32 R46, R46, 0x3 ;  /* 0x000000032e2e781a */ /* 0x000fe40000000000 */
[----:B------:R-:W-:Y:S02]  /*0480*/  @P0 IADD3 R2, R2, 0x1, RZ ;  /* 0x0000000102020810 */ /* 0x000fe40007ffe0ff */
[----:B------:R-:W-:-:S03]  /*0490*/  ISETP.GT.AND P0, PT, R37, 0x3f, PT ;  /* 0x0000003f2500780c */ /* 0x000fc60003f04270 */
[----:B------:R-:W-:Y:S01]  /*04a0*/  @!P2 IMAD.MOV R2, RZ, RZ, -R2 ;  /* 0x000000ffff02a224 */ /* 0x000fe200078e0a02 */
[----:B------:R-:W-:-:S05]  /*04b0*/  @!P1 LOP3.LUT R2, RZ, R11, RZ, 0x33, !PT ;  /* 0x0000000bff029212 */ /* 0x000fca00078e33ff */
[----:B------:R-:W-:Y:S02]  /*04c0*/  IMAD.MOV R0, RZ, RZ, -R2 ;  /* 0x000000ffff007224 */ /* 0x000fe400078e0a02 */
[----:B------:R-:W-:Y:S02]  /*04d0*/  IMAD.SHL.U32 R5, R2, 0x10, RZ ;  /* 0x0000001002057824 */ /* 0x000fe400078e00ff */
[----:B------:R-:W-:Y:S01]  /*04e0*/  IMAD R0, R11, R0, R4 ;  /* 0x000000000b007224 */ /* 0x000fe200078e0204 */
[----:B------:R-:W-:Y:S01]  /*04f0*/  @!P0 PRMT R20, RZ, 0x7610, R20 ;  /* 0x00007610ff148816 */ /* 0x000fe20000000014 */
[C---:B------:R-:W-:Y:S01]  /*0500*/  @!P0 IMAD.SHL.U32 R7, R9.reuse, 0x10, RZ ;  /* 0x0000001009078824 */ /* 0x040fe200078e00ff */
[----:B------:R-:W-:Y:S01]  /*0510*/  @!P0 PRMT R22, RZ, 0x7610, R22 ;  /* 0x00007610ff168816 */ /* 0x000fe20000000016 */
[----:B------:R-:W-:Y:S01]  /*0520*/  IMAD.IADD R0, R6, 0x1, R0 ;  /* 0x0000000106007824 */ /* 0x000fe200078e0200 */
[----:B------:R-:W-:Y:S01]  /*0530*/  @!P0 PRMT R20, R20, 0x5410, RZ ;  /* 0x0000541014148816 */ /* 0x000fe200000000ff */
[----:B------:R-:W-:Y:S01]  /*0540*/  @!P0 IMAD.SHL.U32 R6, R9, 0x20, RZ ;  /* 0x0000002009068824 */ /* 0x000fe200078e00ff */
[----:B------:R-:W-:Y:S01]  /*0550*/  @!P0 PRMT R22, R22, 0x5410, RZ ;  /* 0x0000541016168816 */ /* 0x000fe200000000ff */
[----:B------:R-:W-:-:S03]  /*0560*/  IMAD R8, R0, 0x10, R3 ;  /* 0x0000001000087824 */ /* 0x000fc600078e0203 */
[----:B------:R-:W-:Y:S01]  /*0570*/  @!P0 LOP3.LUT R6, R6, 0x60, RZ, 0xc0, !PT ;  /* 0x0000006006068812 */ /* 0x000fe200078ec0ff */
[----:B------:R-:W-:Y:S05]  /*0580*/  @!P0 BRA `(.L_x_0) ;  /* 0x000013f000008947 */ /* 0x000fea0003800000 */
[----:B------:R-:W-:Y:S01]  /*0590*/  IABS R0, c[0x0][0x17c] ;  /* 0x00005f0000007a13 */ /* 0x000fe20000000000 */
[C---:B------:R-:W-:Y:S01]  /*05a0*/  IMAD.SHL.U32 R6, R9.reuse, 0x20, RZ ;  /* 0x0000002009067824 */ /* 0x040fe200078e00ff */
[----:B------:R-:W-:Y:S01]  /*05b0*/  IABS R11, c[0x0][0x178] ;  /* 0x00005e00000b7a13 */ /* 0x000fe20000000000 */
[C---:B------:R-:W-:Y:S01]  /*05c0*/  IMAD.SHL.U32 R7, R9.reuse, 0x2, RZ ;  /* 0x0000000209077824 */ /* 0x040fe200078e00ff */
[----:B------:R-:W0:Y:S01]  /*05d0*/  I2F.RP R3, R0 ;  /* 0x0000000000037306 */ /* 0x000e220000209400 */
[----:B------:R-:W-:Y:S01]  /*05e0*/  LOP3.LUT R13, R9, 0x7, RZ, 0xc0, !PT ;  /* 0x00000007090d7812 */ /* 0x000fe200078ec0ff */
[----:B------:R-:W-:Y:S01]  /*05f0*/  ULDC UR4, c[0x0][0x180] ;  /* 0x0000600000047ab9 */ /* 0x000fe20000000800 */
[----:B------:R-:W-:Y:S02]  /*0600*/  LOP3.LUT R16, R6, 0x400, RZ, 0xc0, !PT ;  /* 0x0000040006107812 */ /* 0x000fe400078ec0ff */
[----:B------:R-:W-:-:S02]  /*0610*/  SHF.R.U32.HI R19, RZ, 0x6, R9 ;  /* 0x00000006ff137819 */ /* 0x000fc40000011609 */
[----:B------:R-:W-:Y:S01]  /*0620*/  LOP3.LUT R4, R9, 0x3f, RZ, 0xc0, !PT ;  /* 0x0000003f09047812 */ /* 0x000fe200078ec0ff */
[----:B------:R-:W1:Y:S01]  /*0630*/  I2F.RP R10, R11 ;  /* 0x0000000b000a7306 */ /* 0x000e620000209400 */
[C---:B------:R-:W-:Y:S01]  /*0640*/  IMAD R17, R13.reuse, 0x80, R16 ;  /* 0x000000800d117824 */ /* 0x040fe200078e0210 */
[----:B------:R-:W-:Y:S01]  /*0650*/  SHF.R.S32.HI R18, RZ, 0x6, R9 ;  /* 0x00000006ff127819 */ /* 0x000fe20000011409 */
[----:B------:R-:W-:Y:S01]  /*0660*/  IMAD.SHL.U32 R16, R13, 0x10, RZ ;  /* 0x000000100d107824 */ /* 0x000fe200078e00ff */
[----:B------:R-:W-:Y:S02]  /*0670*/  SHF.R.S32.HI R2, RZ, 0x1f, R37 ;  /* 0x0000001fff027819 */ /* 0x000fe40000011425 */
[----:B------:R-:W-:Y:S02]  /*0680*/  IABS R24, R8 ;  /* 0x0000000800187213 */ /* 0x000fe40000000000 */
[----:B0-----:R-:W0:Y:S01]  /*0690*/  MUFU.RCP R3, R3 ;  /* 0x0000000300037308 */ /* 0x001e220000001000 */
[----:B------:R-:W-:-:S02]  /*06a0*/  LOP3.LUT R16, R16, 0x30, R7, 0x78, !PT ;  /* 0x0000003010107812 */ /* 0x000fc400078e7807 */
[----:B------:R-:W-:Y:S02]  /*06b0*/  LEA.HI R37, R2, R37, RZ, 0x6 ;  /* 0x0000002502257211 */ /* 0x000fe400078f30ff */
[C---:B------:R-:W-:Y:S01]  /*06c0*/  LOP3.LUT R44, R46.reuse, 0x8, RZ, 0xfc, !PT ;  /* 0x000000082e2c7812 */ /* 0x040fe200078efcff */
[----:B------:R-:W-:Y:S01]  /*06d0*/  IMAD.IADD R2, R17, 0x1, R16 ;  /* 0x0000000111027824 */ /* 0x000fe200078e0210 */
[C---:B------:R-:W-:Y:S01]  /*06e0*/  LOP3.LUT R43, R46.reuse, 0x10, RZ, 0xfc, !PT ;  /* 0x000000102e2b7812 */ /* 0x040fe200078efcff */
[----:B-1----:R1:W2:Y:S01]  /*06f0*/  MUFU.RCP R12, R10 ;  /* 0x0000000a000c7308 */ /* 0x0022a20000001000 */
[----:B------:R-:W-:Y:S01]  /*0700*/  LOP3.LUT R42, R46, 0x18, RZ, 0xfc, !PT ;  /* 0x000000182e2a7812 */ /* 0x000fe200078efcff */
[----:B------:R-:W-:Y:S01]  /*0710*/  IMAD R36, R44, c[0x0][0x188], RZ ;  /* 0x000062002c247a24 */ /* 0x000fe200078e02ff */
[----:B------:R-:W-:Y:S01]  /*0720*/  SHF.R.S32.HI R37, RZ, 0x6, R37 ;  /* 0x00000006ff257819 */ /* 0x000fe20000011425 */
[----:B------:R-:W-:Y:S01]  /*0730*/  IMAD R35, R43, c[0x0][0x188], RZ ;  /* 0x000062002b237a24 */ /* 0x000fe200078e02ff */
[----:B------:R-:W-:Y:S01]  /*0740*/  LOP3.LUT R41, R2, 0x40, RZ, 0x3c, !PT ;  /* 0x0000004002297812 */ /* 0x000fe200078e3cff */
[----:B------:R-:W-:Y:S01]  /*0750*/  IMAD R34, R42, c[0x0][0x188], RZ ;  /* 0x000062002a227a24 */ /* 0x000fe200078e02ff */
[----:B0-----:R-:W-:-:S02]  /*0760*/  IADD3 R14, R3, 0xffffffe, RZ ;  /* 0x0ffffffe030e7810 */ /* 0x001fc40007ffe0ff */
[----:B-1----:R-:W-:Y:S02]  /*0770*/  SGXT.U32 R10, R19, 0x1 ;  /* 0x00000001130a781a */ /* 0x002fe40000000000 */
[----:B------:R0:W1:Y:S01]  /*0780*/  F2I.FTZ.U32.TRUNC.NTZ R15, R14 ;  /* 0x0000000e000f7305 */ /* 0x000062000021f000 */
[----:B------:R-:W-:Y:S02]  /*0790*/  SGXT R3, R18, 0x1 ;  /* 0x000000011203781a */ /* 0x000fe40000000200 */
[----:B------:R-:W-:Y:S02]  /*07a0*/  LOP3.LUT R10, R5, R10, RZ, 0xfc, !PT ;  /* 0x0000000a050a7212 */ /* 0x000fe400078efcff */
[----:B--2---:R-:W-:Y:S02]  /*07b0*/  IADD3 R12, R12, 0xffffffe, RZ ;  /* 0x0ffffffe0c0c7810 */ /* 0x004fe40007ffe0ff */
[----:B------:R-:W-:Y:S02]  /*07c0*/  LOP3.LUT R18, R10, 0xe, RZ, 0xfc, !PT ;  /* 0x0000000e0a127812 */ /* 0x000fe400078efcff */
[----:B------:R-:W2:Y:S01]  /*07d0*/  F2I.FTZ.U32.TRUNC.NTZ R13, R12 ;  /* 0x0000000c000d7305 */ /* 0x000ea2000021f000 */
[----:B0-----:R-:W-:Y:S01]  /*07e0*/  IMAD.SHL.U32 R14, R4, 0x2, RZ ;  /* 0x00000002040e7824 */ /* 0x001fe200078e00ff */
[----:B------:R-:W-:-:S02]  /*07f0*/  LOP3.LUT R17, R10, 0xc, RZ, 0xfc, !PT ;  /* 0x0000000c0a117812 */ /* 0x000fc400078efcff */
[----:B------:R-:W-:Y:S02]  /*0800*/  LOP3.LUT R28, R10, 0xa, RZ, 0xfc, !PT ;  /* 0x0000000a0a1c7812 */ /* 0x000fe400078efcff */
[----:B------:R-:W-:Y:S01]  /*0810*/  LOP3.LUT R3, R14, 0x90, R3, 0x78, !PT ;  /* 0x000000900e037812 */ /* 0x000fe200078e7803 */
[--C-:B-1----:R-:W-:Y:S01]  /*0820*/  IMAD.MOV R19, RZ, RZ, -R15.reuse ;  /* 0x000000ffff137224 */ /* 0x102fe200078e0a0f */
[----:B------:R-:W-:Y:S01]  /*0830*/  IABS R21, R17 ;  /* 0x0000001100157213 */ /* 0x000fe20000000000 */
[----:B------:R-:W-:Y:S01]  /*0840*/  IMAD.MOV.U32 R14, RZ, RZ, RZ ;  /* 0x000000ffff0e7224 */ /* 0x000fe200078e00ff */
[----:B------:R-:W-:Y:S01]  /*0850*/  LOP3.LUT R26, R10, 0x8, RZ, 0xfc, !PT ;  /* 0x000000080a1a7812 */ /* 0x000fe200078efcff */
[----:B------:R-:W-:Y:S01]  /*0860*/  IMAD R19, R19, R0, RZ ;  /* 0x0000000013137224 */ /* 0x000fe200078e02ff */
[----:B------:R-:W-:Y:S02]  /*0870*/  IABS R23, R28 ;  /* 0x0000001c00177213 */ /* 0x000fe40000000000 */
[----:B------:R-:W-:Y:S01]  /*0880*/  IABS R20, R26 ;  /* 0x0000001a00147213 */ /* 0x000fe20000000000 */
[----:B------:R-:W-:Y:S01]  /*0890*/  IMAD.HI.U32 R14, R15, R19, R14 ;  /* 0x000000130f0e7227 */ /* 0x000fe200078e000e */
[----:B------:R-:W-:-:S02]  /*08a0*/  IABS R19, R18 ;  /* 0x0000001200137213 */ /* 0x000fc40000000000 */
[C---:B------:R-:W-:Y:S01]  /*08b0*/  LOP3.LUT R32, R10.reuse, 0x4, RZ, 0xfc, !PT ;  /* 0x000000040a207812 */ /* 0x040fe200078efcff */
[----:B--2---:R-:W-:Y:S01]  /*08c0*/  IMAD.MOV R12, RZ, RZ, -R13 ;  /* 0x000000ffff0c7224 */ /* 0x004fe200078e0a0d */
[----:B------:R-:W-:Y:S01]  /*08d0*/  LOP3.LUT R30, R10, 0x6, RZ, 0xfc, !PT ;  /* 0x000000060a1e7812 */ /* 0x000fe200078efcff */
[----:B------:R-:W-:Y:S01]  /*08e0*/  IMAD.HI.U32 R15, R14, R19, RZ ;  /* 0x000000130e0f7227 */ /* 0x000fe200078e00ff */
[----:B------:R-:W-:Y:S02]  /*08f0*/  LOP3.LUT R33, R10, 0x2, RZ, 0xfc, !PT ;  /* 0x000000020a217812 */ /* 0x000fe400078efcff */
[----:B------:R-:W-:Y:S01]  /*0900*/  IABS R29, R10 ;  /* 0x0000000a001d7213 */ /* 0x000fe20000000000 */
[----:B------:R-:W-:Y:S01]  /*0910*/  IMAD R25, R12, R11, RZ ;  /* 0x0000000b0c197224 */ /* 0x000fe200078e02ff */
[----:B------:R-:W-:Y:S01]  /*0920*/  IABS R27, R33 ;  /* 0x00000021001b7213 */ /* 0x000fe20000000000 */
[----:B------:R-:W-:Y:S01]  /*0930*/  IMAD.MOV.U32 R12, RZ, RZ, RZ ;  /* 0x000000ffff0c7224 */ /* 0x000fe200078e00ff */
[C---:B------:R-:W-:Y:S01]  /*0940*/  LOP3.LUT R38, R3.reuse, 0x20, RZ, 0x3c, !PT ;  /* 0x0000002003267812 */ /* 0x040fe200078e3cff */
[----:B------:R-:W-:Y:S01]  /*0950*/  IMAD.HI.U32 R16, R14, R21, RZ ;  /* 0x000000150e107227 */ /* 0x000fe200078e00ff */
[----:B------:R-:W-:-:S02]  /*0960*/  LOP3.LUT R39, R3, 0x40, RZ, 0x3c, !PT ;  /* 0x0000004003277812 */ /* 0x000fc400078e3cff */
[----:B------:R-:W-:Y:S01]  /*0970*/  LOP3.LUT R40, R3, 0x60, RZ, 0x3c, !PT ;  /* 0x0000006003287812 */ /* 0x000fe200078e3cff */
[----:B------:R-:W-:Y:S02]  /*0980*/  IMAD.MOV R15, RZ, RZ, -R15 ;  /* 0x000000ffff0f7224 */ /* 0x000fe400078e0a0f */
[----:B------:R-:W-:-:S04]  /*0990*/  IMAD.HI.U32 R22, R13, R25, R12 ;  /* 0x000000190d167227 */ /* 0x000fc800078e000c */
[----:B------:R-:W-:Y:S02]  /*09a0*/  IMAD.MOV R16, RZ, RZ, -R16 ;  /* 0x000000ffff107224 */ /* 0x000fe400078e0a10 */
[----:B------:R-:W-:-:S04]  /*09b0*/  IMAD.HI.U32 R12, R14, R23, RZ ;  /* 0x000000170e0c7227 */ /* 0x000fc800078e00ff */
[----:B------:R-:W-:Y:S01]  /*09c0*/  IMAD.MOV.U32 R25, RZ, RZ, R20 ;  /* 0x000000ffff197224 */ /* 0x000fe200078e0014 */
[----:B------:R-:W-:Y:S01]  /*09d0*/  IABS R20, R30 ;  /* 0x0000001e00147213 */ /* 0x000fe20000000000 */
[C---:B------:R-:W-:Y:S02]  /*09e0*/  IMAD R13, R0.reuse, R15, R19 ;  /* 0x0000000f000d7224 */ /* 0x040fe400078e0213 */
[C---:B------:R-:W-:Y:S02]  /*09f0*/  IMAD R15, R0.reuse, R16, R21 ;  /* 0x00000010000f7224 */ /* 0x040fe400078e0215 */
[----:B------:R-:W-:Y:S01]  /*0a00*/  IMAD.MOV R12, RZ, RZ, -R12 ;  /* 0x000000ffff0c7224 */ /* 0x000fe200078e0a0c */
[----:B------:R-:W-:Y:S01]  /*0a10*/  ISETP.GT.U32.AND P0, PT, R0, R13, PT ;  /* 0x0000000d0000720c */ /* 0x000fe20003f04070 */
[----:B------:R-:W-:Y:S01]  /*0a20*/  IMAD.HI.U32 R16, R14, R25, RZ ;  /* 0x000000190e107227 */ /* 0x000fe200078e00ff */
[----:B------:R-:W-:-:S03]  /*0a30*/  ISETP.GT.U32.AND P2, PT, R0, R15, PT ;  /* 0x0000000f0000720c */ /* 0x000fc60003f44070 */
[C---:B------:R-:W-:Y:S01]  /*0a40*/  IMAD R19, R0.reuse, R12, R23 ;  /* 0x0000000c00137224 */ /* 0x040fe200078e0217 */
[----:B------:R-:W-:Y:S01]  /*0a50*/  IABS R12, R32 ;  /* 0x00000020000c7213 */ /* 0x000fe20000000000 */
[----:B------:R-:W-:Y:S02]  /*0a60*/  IMAD.MOV R16, RZ, RZ, -R16 ;  /* 0x000000ffff107224 */ /* 0x000fe400078e0a10 */
[----:B------:R-:W-:Y:S01]  /*0a70*/  IMAD.MOV.U32 R23, RZ, RZ, R20 ;  /* 0x000000ffff177224 */ /* 0x000fe200078e0014 */
[C---:B------:R-:W-:Y:S01]  /*0a80*/  ISETP.GT.U32.AND P5, PT, R0.reuse, R19, PT ;  /* 0x000000130000720c */ /* 0x040fe20003fa4070 */
[----:B------:R-:W-:Y:S02]  /*0a90*/  IMAD R21, R0, R16, R25 ;  /* 0x0000001000157224 */ /* 0x000fe400078e0219 */
[----:B------:R-:W-:Y:S02]  /*0aa0*/  IMAD.MOV.U32 R25, RZ, RZ, R12 ;  /* 0x000000ffff197224 */ /* 0x000fe400078e000c */
[----:B------:R-:W-:Y:S01]  /*0ab0*/  IMAD.HI.U32 R12, R14, R23, RZ ;  /* 0x000000170e0c7227 */ /* 0x000fe200078e00ff */
[----:B------:R-:W-:-:S03]  /*0ac0*/  ISETP.GT.U32.AND P4, PT, R0, R21, PT ;  /* 0x000000150000720c */ /* 0x000fc60003f84070 */
[----:B------:R-:W-:-:S04]  /*0ad0*/  IMAD.HI.U32 R16, R14, R25, RZ ;  /* 0x000000190e107227 */ /* 0x000fc800078e00ff */
[----:B------:R-:W-:Y:S02]  /*0ae0*/  IMAD.MOV R16, RZ, RZ, -R16 ;  /* 0x000000ffff107224 */ /* 0x000fe400078e0a10 */
[----:B------:R-:W-:-:S04]  /*0af0*/  IMAD.HI.U32 R20, R14, R27, RZ ;  /* 0x0000001b0e147227 */ /* 0x000fc800078e00ff */
[----:B------:R-:W-:Y:S02]  /*0b00*/  IMAD R25, R0, R16, R25 ;  /* 0x0000001000197224 */ /* 0x000fe400078e0219 */
[----:B------:R-:W-:Y:S02]  /*0b10*/  IMAD.MOV R12, RZ, RZ, -R12 ;  /* 0x000000ffff0c7224 */ /* 0x000fe400078e0a0c */
[----:B------:R-:W-:-:S04]  /*0b20*/  IMAD.HI.U32 R14, R14, R29, RZ ;  /* 0x0000001d0e0e7227 */ /* 0x000fc800078e00ff */
[----:B------:R-:W-:Y:S01]  /*0b30*/  @!P0 IMAD.IADD R13, R13, 0x1, -R0 ;  /* 0x000000010d0d8824 */ /* 0x000fe200078e0a00 */
[C---:B------:R-:W-:Y:S01]  /*0b40*/  ISETP.GT.U32.AND P0, PT, R0.reuse, R25, PT ;  /* 0x000000190000720c */ /* 0x040fe20003f04070 */
[----:B------:R-:W-:Y:S02]  /*0b50*/  IMAD.MOV R20, RZ, RZ, -R20 ;  /* 0x000000ffff147224 */ /* 0x000fe400078e0a14 */
[C---:B------:R-:W-:Y:S01]  /*0b60*/  IMAD R23, R0.reuse, R12, R23 ;  /* 0x0000000c00177224 */ /* 0x040fe200078e0217 */
[C---:B------:R-:W-:Y:S01]  /*0b70*/  ISETP.GT.U32.AND P1, PT, R0.reuse, R13, PT ;  /* 0x0000000d0000720c */ /* 0x040fe20003f24070 */
[----:B------:R-:W-:Y:S01]  /*0b80*/  IMAD.MOV R14, RZ, RZ, -R14 ;  /* 0x000000ffff0e7224 */ /* 0x000fe200078e0a0e */
[----:B------:R-:W-:Y:S01]  /*0b90*/  SHF.R.S32.HI R12, RZ, 0x2, R9 ;  /* 0x00000002ff0c7819 */ /* 0x000fe20000011409 */
[C---:B------:R-:W-:Y:S01]  /*0ba0*/  IMAD R27, R0.reuse, R20, R27 ;  /* 0x00000014001b7224 */ /* 0x040fe200078e021b */
[C---:B------:R-:W-:Y:S01]  /*0bb0*/  ISETP.GT.U32.AND P6, PT, R0.reuse, R23, PT ;  /* 0x000000170000720c */ /* 0x040fe20003fc4070 */
[----:B------:R-:W-:Y:S01]  /*0bc0*/  IMAD R29, R0, R14, R29 ;  /* 0x0000000e001d7224 */ /* 0x000fe200078e021d */
[----:B------:R-:W-:Y:S01]  /*0bd0*/  SGXT R12, R12, 0x1 ;  /* 0x000000010c0c781a */ /* 0x000fe20000000200 */
[----:B------:R-:W-:Y:S01]  /*0be0*/  IMAD.HI.U32 R22, R22, R24, RZ ;  /* 0x0000001816167227 */ /* 0x000fe200078e00ff */
[----:B------:R-:W-:-:S02]  /*0bf0*/  ISETP.GT.U32.AND P3, PT, R0, R27, PT ;  /* 0x0000001b0000720c */ /* 0x000fc40003f64070 */
[----:B------:R-:W-:Y:S01]  /*0c00*/  LOP3.LUT R31, R12, 0x90, RZ, 0xc0, !PT ;  /* 0x000000900c1f7812 */ /* 0x000fe200078ec0ff */
[--C-:B------:R-:W-:Y:S01]  /*0c10*/  @!P2 IMAD.IADD R15, R15, 0x1, -R0.reuse ;  /* 0x000000010f0fa824 */ /* 0x100fe200078e0a00 */
[----:B------:R-:W-:Y:S01]  /*0c20*/  ISETP.GT.U32.AND P2, PT, R0, R29, PT ;  /* 0x0000001d0000720c */ /* 0x000fe20003f44070 */
[----:B------:R-:W-:Y:S01]  /*0c30*/  @!P4 IMAD.IADD R21, R21, 0x1, -R0 ;  /* 0x000000011515c824 */ /* 0x000fe200078e0a00 */
[----:B------:R-:W-:Y:S01]  /*0c40*/  LOP3.LUT R12, R46, 0x30, RZ, 0xfc, !PT ;  /* 0x000000302e0c7812 */ /* 0x000fe200078efcff */
[----:B------:R-:W-:Y:S02]  /*0c50*/  IMAD.MOV R22, RZ, RZ, -R22 ;  /* 0x000000ffff167224 */ /* 0x000fe400078e0a16 */
[----:B------:R-:W-:Y:S01]  /*0c60*/  @!P0 IMAD.IADD R25, R25, 0x1, -R0 ;  /* 0x0000000119198824 */ /* 0x000fe200078e0a00 */
[----:B------:R-:W-:Y:S01]  /*0c70*/  ISETP.GT.U32.AND P0, PT, R0, R21, PT ;  /* 0x000000150000720c */ /* 0x000fe20003f04070 */
[----:B------:R-:W-:Y:S02]  /*0c80*/  IMAD R16, R11, R22, R24 ;  /* 0x000000160b107224 */ /* 0x000fe400078e0218 */
[----:B------:R-:W-:-:S02]  /*0c90*/  @!P5 IMAD.IADD R19, R19, 0x1, -R0 ;  /* 0x000000011313d824 */ /* 0x000fc400078e0a00 */
[--C-:B------:R-:W-:Y:S01]  /*0ca0*/  @!P6 IMAD.IADD R23, R23, 0x1, -R0.reuse ;  /* 0x000000011717e824 */ /* 0x100fe200078e0a00 */
[----:B------:R-:W-:Y:S01]  /*0cb0*/  ISETP.GT.U32.AND P5, PT, R11, R16, PT ;  /* 0x000000100b00720c */ /* 0x000fe20003fa4070 */
[--C-:B------:R-:W-:Y:S01]  /*0cc0*/  @!P3 IMAD.IADD R27, R27, 0x1, -R0.reuse ;  /* 0x000000011b1bb824 */ /* 0x100fe200078e0a00 */
[C---:B------:R-:W-:Y:S01]  /*0cd0*/  ISETP.GT.U32.AND P6, PT, R0.reuse, R15, PT ;  /* 0x0000000f0000720c */ /* 0x040fe20003fc4070 */
[--C-:B------:R-:W-:Y:S01]  /*0ce0*/  @!P2 IMAD.IADD R29, R29, 0x1, -R0.reuse ;  /* 0x000000011d1da824 */ /* 0x100fe200078e0a00 */
[----:B------:R-:W-:Y:S01]  /*0cf0*/  ISETP.GT.U32.AND P4, PT, R0, R19, PT ;  /* 0x000000130000720c */ /* 0x000fe20003f84070 */
[--C-:B------:R-:W-:Y:S01]  /*0d00*/  @!P1 IMAD.IADD R13, R13, 0x1, -R0.reuse ;  /* 0x000000010d0d9824 */ /* 0x100fe200078e0a00 */
[----:B------:R-:W-:Y:S01]  /*0d10*/  ISETP.GE.AND P3, PT, R18, RZ, PT ;  /* 0x000000ff1200720c */ /* 0x000fe20003f66270 */
[----:B------:R-:W-:Y:S01]  /*0d20*/  @!P0 IMAD.IADD R21, R21, 0x1, -R0 ;  /* 0x0000000115158824 */ /* 0x000fe200078e0a00 */
[----:B------:R-:W-:Y:S01]  /*0d30*/  ISETP.GE.AND P2, PT, R17, RZ, PT ;  /* 0x000000ff1100720c */ /* 0x000fe20003f46270 */
[----:B------:R-:W-:Y:S01]  /*0d40*/  IMAD R14, R46, c[0x0][0x188], RZ ;  /* 0x000062002e0e7a24 */ /* 0x000fe200078e02ff */
[----:B------:R-:W-:-:S02]  /*0d50*/  ISETP.GT.U32.AND P0, PT, R0, R27, PT ;  /* 0x0000001b0000720c */ /* 0x000fc40003f04070 */
[----:B------:R-:W-:Y:S01]  /*0d60*/  ISETP.GE.AND P1, PT, R10, RZ, PT ;  /* 0x000000ff0a00720c */ /* 0x000fe20003f26270 */
[----:B------:R-:W-:Y:S01]  /*0d70*/  @!P5 IMAD.IADD R16, R16, 0x1, -R11 ;  /* 0x000000011010d824 */ /* 0x000fe200078e0a0b */
[C---:B------:R-:W-:Y:S01]  /*0d80*/  ISETP.GT.U32.AND P5, PT, R0.reuse, R23, PT ;  /* 0x000000170000720c */ /* 0x040fe20003fa4070 */
[----:B------:R-:W-:Y:S01]  /*0d90*/  @!P6 IMAD.IADD R15, R15, 0x1, -R0 ;  /* 0x000000010f0fe824 */ /* 0x000fe200078e0a00 */
[----:B------:R-:W-:Y:S01]  /*0da0*/  LOP3.LUT R10, R31, 0x60, R6, 0xf8, !PT ;  /* 0x000000601f0a7812 */ /* 0x000fe200078ef806 */
[--C-:B------:R-:W-:Y:S01]  /*0db0*/  @!P4 IMAD.IADD R19, R19, 0x1, -R0.reuse ;  /* 0x000000011313c824 */ /* 0x100fe200078e0a00 */
[C---:B------:R-:W-:Y:S01]  /*0dc0*/  ISETP.GT.U32.AND P4, PT, R0.reuse, R25, PT ;  /* 0x000000190000720c */ /* 0x040fe20003f84070 */
[----:B------:R-:W-:Y:S01]  /*0dd0*/  @!P3 IMAD.MOV R13, RZ, RZ, -R13 ;  /* 0x000000ffff0db224 */ /* 0x000fe200078e0a0d */
[----:B------:R-:W-:Y:S01]  /*0de0*/  ISETP.GT.U32.AND P3, PT, R0, R29, PT ;  /* 0x0000001d0000720c */ /* 0x000fe20003f64070 */
[----:B------:R-:W-:Y:S01]  /*0df0*/  @!P2 IMAD.MOV R15, RZ, RZ, -R15 ;  /* 0x000000ffff0fa224 */ /* 0x000fe200078e0a0f */
[----:B------:R-:W-:Y:S01]  /*0e00*/  ISETP.GT.U32.AND P2, PT, R11, R16, PT ;  /* 0x000000100b00720c */ /* 0x000fe20003f44070 */
[--C-:B------:R-:W-:Y:S01]  /*0e10*/  @!P0 IMAD.IADD R27, R27, 0x1, -R0.reuse ;  /* 0x000000011b1b8824 */ /* 0x100fe200078e0a00 */
[----:B------:R-:W-:Y:S01]  /*0e20*/  ISETP.GE.AND P0, PT, R32, RZ, PT ;  /* 0x000000ff2000720c */ /* 0x000fe20003f06270 */
[----:B------:R-:W-:Y:S01]  /*0e30*/  IMAD R31, R12, c[0x0][0x188], RZ ;  /* 0x000062000c1f7a24 */ /* 0x000fe200078e02ff */
[----:B------:R-:W-:Y:S01]  /*0e40*/  LOP3.LUT R17, R10, 0x10, R7, 0x78, !PT ;  /* 0x000000100a117812 */ /* 0x000fe200078e7807 */
[----:B------:R-:W-:Y:S01]  /*0e50*/  IMAD.SHL.U32 R7, R9, 0x10, RZ ;  /* 0x0000001009077824 */ /* 0x000fe200078e00ff */
[----:B------:R-:W-:Y:S01]  /*0e60*/  ISETP.GE.AND P6, PT, R28, RZ, PT ;  /* 0x000000ff1c00720c */ /* 0x000fe20003fc6270 */
[--C-:B------:R-:W-:Y:S01]  /*0e70*/  @!P5 IMAD.IADD R23, R23, 0x1, -R0.reuse ;  /* 0x000000011717d824 */ /* 0x100fe200078e0a00 */
[----:B------:R-:W-:Y:S01]  /*0e80*/  ISETP.GE.AND P5, PT, R26, RZ, PT ;  /* 0x000000ff1a00720c */ /* 0x000fe20003fa6270 */
[--C-:B------:R-:W-:Y:S01]  /*0e90*/  @!P4 IMAD.IADD R25, R25, 0x1, -R0.reuse ;  /* 0x000000011919c824 */ /* 0x100fe200078e0a00 */
[----:B------:R-:W-:Y:S01]  /*0ea0*/  ISETP.GE.AND P4, PT, R30, RZ, PT ;  /* 0x000000ff1e00720c */ /* 0x000fe20003f86270 */
[----:B------:R-:W-:Y:S01]  /*0eb0*/  @!P3 IMAD.IADD R29, R29, 0x1, -R0 ;  /* 0x000000011d1db824 */ /* 0x000fe200078e0a00 */
[----:B------:R-:W-:Y:S01]  /*0ec0*/  ISETP.GE.AND P3, PT, R33, RZ, PT ;  /* 0x000000ff2100720c */ /* 0x000fe20003f66270 */
[----:B------:R-:W-:Y:S01]  /*0ed0*/  @!P2 IMAD.IADD R16, R16, 0x1, -R11 ;  /* 0x000000011010a824 */ /* 0x000fe200078e0a0b */
[----:B------:R-:W-:Y:S01]  /*0ee0*/  LOP3.LUT R10, R7, 0x100, RZ, 0xc0, !PT ;  /* 0x00000100070a7812 */ /* 0x000fe200078ec0ff */
[----:B------:R-:W-:Y:S01]  /*0ef0*/  IMAD.MOV.U32 R11, RZ, RZ, R25 ;  /* 0x000000ffff0b7224 */ /* 0x000fe200078e0019 */
[----:B------:R-:W-:Y:S01]  /*0f00*/  ISETP.NE.AND P2, PT, RZ, c[0x0][0x17c], PT ;  /* 0x00005f00ff007a0c */ /* 0x000fe20003f45270 */
[----:B------:R-:W-:Y:S01]  /*0f10*/  @!P1 IMAD.MOV R29, RZ, RZ, -R29 ;  /* 0x000000ffff1d9224 */ /* 0x000fe200078e0a1d */
[----:B------:R-:W-:Y:S01]  /*0f20*/  ISETP.GE.AND P1, PT, R8, RZ, PT ;  /* 0x000000ff0800720c */ /* 0x000fe20003f26270 */
[----:B------:R-:W-:Y:S01]  /*0f30*/  @!P0 IMAD.MOV R11, RZ, RZ, -R11 ;  /* 0x000000ffff0b8224 */ /* 0x000fe200078e0a0b */
[----:B------:R-:W-:Y:S01]  /*0f40*/  ISETP.NE.AND P0, PT, RZ, c[0x0][0x178], PT ;  /* 0x00005e00ff007a0c */ /* 0x000fe20003f05270 */
[----:B------:R-:W-:Y:S01]  /*0f50*/  IMAD.IADD R0, R10, 0x1, R17 ;  /* 0x000000010a007824 */ /* 0x000fe200078e0211 */
[----:B------:R-:W-:Y:S01]  /*0f60*/  LOP3.LUT R10, RZ, c[0x0][0x17c], RZ, 0x33, !PT ;  /* 0x00005f00ff0a7a12 */ /* 0x000fe200078e33ff */
[----:B------:R-:W-:Y:S01]  /*0f70*/  @!P6 IMAD.MOV R19, RZ, RZ, -R19 ;  /* 0x000000ffff13e224 */ /* 0x000fe200078e0a13 */
[----:B------:R-:W-:Y:S01]  /*0f80*/  LOP3.LUT R6, R6, 0x60, RZ, 0xc0, !PT ;  /* 0x0000006006067812 */ /* 0x000fe200078ec0ff */
[----:B------:R-:W-:Y:S01]  /*0f90*/  @!P5 IMAD.MOV R21, RZ, RZ, -R21 ;  /* 0x000000ffff15d224 */ /* 0x000fe200078e0a15 */
[C---:B------:R-:W-:Y:S01]  /*0fa0*/  SEL R17, R10.reuse, R13, !P2 ;  /* 0x0000000d0a117207 */ /* 0x040fe20005000000 */
[----:B------:R-:W-:Y:S01]  /*0fb0*/  @!P4 IMAD.MOV R23, RZ, RZ, -R23 ;  /* 0x000000ffff17c224 */ /* 0x000fe200078e0a17 */
[C---:B------:R-:W-:Y:S01]  /*0fc0*/  SEL R18, R10.reuse, R15, !P2 ;  /* 0x0000000f0a127207 */ /* 0x040fe20005000000 */
[----:B------:R-:W-:Y:S01]  /*0fd0*/  @!P3 IMAD.MOV R27, RZ, RZ, -R27 ;  /* 0x000000ffff1bb224 */ /* 0x000fe200078e0a1b */
[C---:B------:R-:W-:Y:S01]  /*0fe0*/  SEL R19, R10.reuse, R19, !P2 ;  /* 0x000000130a137207 */ /* 0x040fe20005000000 */
[----:B------:R-:W-:Y:S01]  /*0ff0*/  @!P1 IMAD.MOV R16, RZ, RZ, -R16 ;  /* 0x000000ffff109224 */ /* 0x000fe200078e0a10 */
[----:B------:R-:W-:Y:S01]  /*1000*/  SEL R24, R10, R21, !P2 ;  /* 0x000000150a187207 */ /* 0x000fe20005000000 */
[----:B------:R-:W-:Y:S01]  /*1010*/  IMAD R17, R17, c[0x0][0x190], RZ ;  /* 0x0000640011117a24 */ /* 0x000fe200078e02ff */
[----:B------:R-:W-:Y:S01]  /*1020*/  @!P0 LOP3.LUT R16, RZ, c[0x0][0x178], RZ, 0x33, !PT ;  /* 0x00005e00ff108a12 */ /* 0x000fe200078e33ff */
[----:B------:R-:W-:Y:S01]  /*1030*/  IMAD R18, R18, c[0x0][0x190], RZ ;  /* 0x0000640012127a24 */ /* 0x000fe200078e02ff */
[C---:B------:R-:W-:Y:S01]  /*1040*/  SEL R25, R10.reuse, R23, !P2 ;  /* 0x000000170a197207 */ /* 0x040fe20005000000 */
[----:B------:R-:W-:Y:S01]  /*1050*/  IMAD R19, R19, c[0x0][0x190], RZ ;  /* 0x0000640013137a24 */ /* 0x000fe200078e02ff */
[----:B------:R-:W-:Y:S01]  /*1060*/  SEL R26, R10, R11, !P2 ;  /* 0x0000000b0a1a7207 */ /* 0x000fe20005000000 */
[----:B------:R-:W-:Y:S01]  /*1070*/  IMAD R16, R16, c[0x0][0x184], RZ ;  /* 0x0000610010107a24 */ /* 0x000fe200078e02ff */
[----:B------:R-:W-:Y:S01]  /*1080*/  SEL R27, R10, R27, !P2 ;  /* 0x0000001b0a1b7207 */ /* 0x000fe20005000000 */
[----:B------:R-:W-:Y:S01]  /*1090*/  IMAD R24, R24, c[0x0][0x190], RZ ;  /* 0x0000640018187a24 */ /* 0x000fe200078e02ff */
[----:B------:R-:W-:Y:S01]  /*10a0*/  SEL R47, R10, R29, !P2 ;  /* 0x0000001d0a2f7207 */ /* 0x000fe20005000000 */
[----:B------:R-:W-:Y:S01]  /*10b0*/  IMAD R25, R25, c[0x0][0x190], RZ ;  /* 0x0000640019197a24 */ /* 0x000fe200078e02ff */
[----:B------:R-:W-:Y:S01]  /*10c0*/  LEA R64, P6, R16, c[0x0][0x160], 0x1 ;  /* 0x0000580010407a11 */ /* 0x000fe200078c08ff */
[----:B------:R-:W-:Y:S01]  /*10d0*/  IMAD R26, R26, c[0x0][0x190], RZ ;  /* 0x000064001a1a7a24 */ /* 0x000fe200078e02ff */
[----:B------:R-:W-:Y:S01]  /*10e0*/  LEA R62, P0, R17, c[0x0][0x168], 0x1 ;  /* 0x00005a00113e7a11 */ /* 0x000fe200078008ff */
[----:B------:R-:W-:Y:S01]  /*10f0*/  IMAD R27, R27, c[0x0][0x190], RZ ;  /* 0x000064001b1b7a24 */ /* 0x000fe200078e02ff */
[C---:B------:R-:W-:Y:S01]  /*1100*/  LOP3.LUT R10, R46.reuse, 0x20, RZ, 0xfc, !PT ;  /* 0x000000202e0a7812 */ /* 0x040fe200078efcff */
[----:B------:R-:W-:Y:S01]  /*1110*/  IMAD R47, R47, c[0x0][0x190], RZ ;  /* 0x000064002f2f7a24 */ /* 0x000fe200078e02ff */
[----:B------:R-:W-:Y:S01]  /*1120*/  LOP3.LUT R11, R46, 0x28, RZ, 0xfc, !PT ;  /* 0x000000282e0b7812 */ /* 0x000fe200078efcff */
[----:B------:R-:W-:Y:S01]  /*1130*/  IMAD.MOV.U32 R15, RZ, RZ, c[0x0][0x18c] ;  /* 0x00006300ff0f7624 */ /* 0x000fe200078e00ff */
[----:B------:R-:W-:Y:S01]  /*1140*/  IADD3 R13, R45, 0x38, RZ ;  /* 0x000000382d0d7810 */ /* 0x000fe20007ffe0ff */
[----:B------:R-:W-:Y:S01]  /*1150*/  IMAD.MOV.U32 R28, RZ, RZ, c[0x0][0x188] ;  /* 0x00006200ff1c7624 */ /* 0x000fe200078e00ff */
[----:B------:R-:W-:Y:S01]  /*1160*/  LEA.HI.X.SX32 R65, R16, c[0x0][0x164], 0x1, P6 ;  /* 0x0000590010417a11 */ /* 0x000fe200030f0eff */
[----:B------:R-:W-:Y:S01]  /*1170*/  CS2R R20, SRZ ;  /* 0x0000000000147805 */ /* 0x000fe2000001ff00 */
[----:B------:R-:W-:Y:S01]  /*1180*/  LEA.HI.X.SX32 R63, R17, c[0x0][0x16c], 0x1, P0 ;  /* 0x00005b00113f7a11 */ /* 0x000fe200000f0eff */
[----:B------:R-:W-:Y:S01]  /*1190*/  CS2R R22, SRZ ;  /* 0x0000000000167805 */ /* 0x000fe2000001ff00 */
[----:B------:R-:W-:Y:S01]  /*11a0*/  LEA R60, P1, R18, c[0x0][0x168], 0x1 ;  /* 0x00005a00123c7a11 */ /* 0x000fe200078208ff */
[----:B------:R-:W-:Y:S01]  /*11b0*/  IMAD.SHL.U32 R15, R15, 0x40, RZ ;  /* 0x000000400f0f7824 */ /* 0x000fe200078e00ff */
[----:B------:R-:W-:Y:S01]  /*11c0*/  LEA R58, P2, R19, c[0x0][0x168], 0x1 ;  /* 0x00005a00133a7a11 */ /* 0x000fe200078408ff */
[----:B------:R-:W-:Y:S01]  /*11d0*/  IMAD.SHL.U32 R28, R28, 0x40, RZ ;  /* 0x000000401c1c7824 */ /* 0x000fe200078e00ff */
[----:B------:R-:W-:Y:S01]  /*11e0*/  LEA R56, P3, R24, c[0x0][0x168], 0x1 ;  /* 0x00005a0018387a11 */ /* 0x000fe200078608ff */
[----:B------:R-:W-:Y:S01]  /*11f0*/  IMAD R29, R4, c[0x0][0x18c], RZ ;  /* 0x00006300041d7a24 */ /* 0x000fe200078e02ff */
[----:B------:R-:W-:Y:S01]  /*1200*/  LEA R54, P4, R25, c[0x0][0x168], 0x1 ;  /* 0x00005a0019367a11 */ /* 0x000fe200078808ff */
[----:B------:R-:W-:Y:S01]  /*1210*/  IMAD R30, R13, c[0x0][0x188], RZ ;  /* 0x000062000d1e7a24 */ /* 0x000fe200078e02ff */
[----:B------:R-:W-:Y:S01]  /*1220*/  LEA R52, P5, R26, c[0x0][0x168], 0x1 ;  /* 0x00005a001a347a11 */ /* 0x000fe200078a08ff */
[----:B------:R-:W-:Y:S01]  /*1230*/  IMAD R32, R11, c[0x0][0x188], RZ ;  /* 0x000062000b207a24 */ /* 0x000fe200078e02ff */
[----:B------:R-:W-:Y:S01]  /*1240*/  LEA R50, P6, R27, c[0x0][0x168], 0x1 ;  /* 0x00005a001b327a11 */ /* 0x000fe200078c08ff */
[----:B------:R-:W-:Y:S01]  /*1250*/  IMAD R33, R10, c[0x0][0x188], RZ ;  /* 0x000062000a217a24 */ /* 0x000fe200078e02ff */
[----:B------:R-:W-:-:S02]  /*1260*/  LEA R66, P0, R47, c[0x0][0x168], 0x1 ;  /* 0x00005a002f427a11 */ /* 0x000fc400078008ff */
[----:B------:R-:W-:Y:S02]  /*1270*/  LEA.HI.X.SX32 R61, R18, c[0x0][0x16c], 0x1, P1 ;  /* 0x00005b00123d7a11 */ /* 0x000fe400008f0eff */
[----:B------:R-:W-:Y:S02]  /*1280*/  LEA.HI.X.SX32 R59, R19, c[0x0][0x16c], 0x1, P2 ;  /* 0x00005b00133b7a11 */ /* 0x000fe400010f0eff */
[----:B------:R-:W-:Y:S02]  /*1290*/  LEA.HI.X.SX32 R57, R24, c[0x0][0x16c], 0x1, P3 ;  /* 0x00005b0018397a11 */ /* 0x000fe400018f0eff */
[----:B------:R-:W-:Y:S02]  /*12a0*/  LEA.HI.X.SX32 R55, R25, c[0x0][0x16c], 0x1, P4 ;  /* 0x00005b0019377a11 */ /* 0x000fe400020f0eff */
[----:B------:R-:W-:Y:S02]  /*12b0*/  LEA.HI.X.SX32 R53, R26, c[0x0][0x16c], 0x1, P5 ;  /* 0x00005b001a357a11 */ /* 0x000fe400028f0eff */
[----:B------:R-:W-:-:S02]  /*12c0*/  LEA.HI.X.SX32 R51, R27, c[0x0][0x16c], 0x1, P6 ;  /* 0x00005b001b337a11 */ /* 0x000fc400030f0eff */
[----:B------:R-:W-:Y:S02]  /*12d0*/  LEA.HI.X.SX32 R49, R47, c[0x0][0x16c], 0x1, P0 ;  /* 0x00005b002f317a11 */ /* 0x000fe400000f0eff */
.L_x_1:
[----:B------:R-:W-:Y:S01]  /*12e0*/  ISETP.GE.AND P0, PT, R46, UR4, PT ;  /* 0x000000042e007c0c */ /* 0x000fe2000bf06270 */
[----:B------:R-:W-:Y:S01]  /*12f0*/  IMAD.WIDE R18, R14, 0x2, R64 ;  /* 0x000000020e127825 */ /* 0x000fe200078e0240 */
[----:B------:R-:W-:Y:S02]  /*1300*/  ISETP.GE.AND P1, PT, R44, UR4, PT ;  /* 0x000000042c007c0c */ /* 0x000fe4000bf26270 */
[----:B------:R-:W-:Y:S01]  /*1310*/  PRMT R68, RZ, 0x7610, R68 ;  /* 0x00007610ff447816 */ /* 0x000fe20000000044 */
[----:B------:R-:W-:Y:S01]  /*1320*/  IMAD.WIDE R24, R36, 0x2, R64 ;  /* 0x0000000224187825 */ /* 0x000fe200078e0240 */
[----:B------:R-:W-:Y:S02]  /*1330*/  ISETP.GE.AND P2, PT, R43, UR4, PT ;  /* 0x000000042b007c0c */ /* 0x000fe4000bf46270 */
[----:B------:R-:W-:Y:S01]  /*1340*/  PRMT R48, RZ, 0x7610, R48 ;  /* 0x00007610ff307816 */ /* 0x000fe20000000030 */
[----:B------:R-:W-:Y:S01]  /*1350*/  IMAD.WIDE R16, R35, 0x2, R64 ;  /* 0x0000000223107825 */ /* 0x000fe200078e0240 */
[----:B------:R-:W-:-:S03]  /*1360*/  PRMT R67, RZ, 0x7610, R67 ;  /* 0x00007610ff437816 */ /* 0x000fc60000000043 */
[----:B------:R0:W2:Y:S01]  /*1370*/  @!P0 LDG.E.U16 R68, [R18.64] ;  /* 0x0000000612448981 */ /* 0x0000a2000c1e1500 */
[----:B------:R-:W-:-:S03]  /*1380*/  ISETP.GE.AND P0, PT, R42, UR4, PT ;  /* 0x000000042a007c0c */ /* 0x000fc6000bf06270 */
[----:B------:R1:W3:Y:S01]  /*1390*/  @!P1 LDG.E.U16 R48, [R24.64] ;  /* 0x0000000618309981 */ /* 0x0002e2000c1e1500 */
[----:B------:R-:W-:-:S03]  /*13a0*/  PRMT R69, RZ, 0x7610, R69 ;  /* 0x00007610ff457816 */ /* 0x000fc60000000045 */
[----:B------:R4:W5:Y:S01]  /*13b0*/  @!P2 LDG.E.U16 R67, [R16.64] ;  /* 0x000000061043a981 */ /* 0x000962000c1e1500 */
[----:B------:R-:W-:Y:S01]  /*13c0*/  ISETP.GE.AND P1, PT, R10, UR4, PT ;  /* 0x000000040a007c0c */ /* 0x000fe2000bf26270 */
[----:B----4-:R-:W-:-:S05]  /*13d0*/  IMAD.WIDE R16, R34, 0x2, R64 ;  /* 0x0000000222107825 */ /* 0x010fca00078e0240 */
[----:B------:R4:W5:Y:S01]  /*13e0*/  @!P0 LDG.E.U16 R69, [R16.64] ;  /* 0x0000000610458981 */ /* 0x000962000c1e1500 */
[----:B------:R-:W-:Y:S01]  /*13f0*/  ISETP.GE.AND P0, PT, R11, UR4, PT ;  /* 0x000000040b007c0c */ /* 0x000fe2000bf06270 */
[----:B0-----:R-:W-:Y:S01]  /*1400*/  IMAD.WIDE R18, R33, 0x2, R64 ;  /* 0x0000000221127825 */ /* 0x001fe200078e0240 */
[----:B-1----:R-:W-:Y:S02]  /*1410*/  PRMT R25, RZ, 0x7610, R25 ;  /* 0x00007610ff197816 */ /* 0x002fe40000000019 */
[----:B------:R-:W-:Y:S01]  /*1420*/  PRMT R27, RZ, 0x7610, R27 ;  /* 0x00007610ff1b7816 */ /* 0x000fe2000000001b */
[----:B----4-:R-:W-:-:S05]  /*1430*/  IMAD.WIDE R16, R32, 0x2, R64 ;  /* 0x0000000220107825 */ /* 0x010fca00078e0240 */
[----:B------:R0:W4:Y:S01]  /*1440*/  @!P1 LDG.E.U16 R27, [R18.64] ;  /* 0x00000006121b9981 */ /* 0x000122000c1e1500 */
[----:B------:R-:W-:-:S03]  /*1450*/  ISETP.GE.AND P1, PT, R12, UR4, PT ;  /* 0x000000040c007c0c */ /* 0x000fc6000bf26270 */
[----:B------:R1:W4:Y:S01]  /*1460*/  @!P0 LDG.E.U16 R25, [R16.64] ;  /* 0x0000000610198981 */ /* 0x000322000c1e1500 */
[----:B------:R-:W-:Y:S02]  /*1470*/  ISETP.GE.AND P0, PT, R13, UR4, PT ;  /* 0x000000040d007c0c */ /* 0x000fe4000bf06270 */
[----:B------:R-:W-:Y:S02]  /*1480*/  PRMT R24, RZ, 0x7610, R24 ;  /* 0x00007610ff187816 */ /* 0x000fe40000000018 */
[----:B------:R-:W-:Y:S01]  /*1490*/  PRMT R26, RZ, 0x7610, R26 ;  /* 0x00007610ff1a7816 */ /* 0x000fe2000000001a */
[----:B0-----:R-:W-:-:S04]  /*14a0*/  IMAD.WIDE R18, R30, 0x2, R64 ;  /* 0x000000021e127825 */ /* 0x001fc800078e0240 */
[----:B-1----:R-:W-:-:S04]  /*14b0*/  IMAD.WIDE R16, R31, 0x2, R64 ;  /* 0x000000021f107825 */ /* 0x002fc800078e0240 */
[----:B------:R0:W4:Y:S04]  /*14c0*/  @!P0 LDG.E.U16 R26, [R18.64] ;  /* 0x00000006121a8981 */ /* 0x000128000c1e1500 */
[----:B------:R1:W4:Y:S04]  /*14d0*/  @!P1 LDG.E.U16 R24, [R16.64] ;  /* 0x0000000610189981 */ /* 0x000328000c1e1500 */
[----:B------:R-:W-:Y:S01]  /*14e0*/  BAR.SYNC.DEFER_BLOCKING 0x0 ;  /* 0x0000000000007b1d */ /* 0x000fe20000010000 */
[----:B------:R-:W-:Y:S01]  /*14f0*/  ISETP.GE.AND P0, PT, R4, UR4, PT ;  /* 0x0000000404007c0c */ /* 0x000fe2000bf06270 */
[----:B0-----:R-:W-:Y:S01]  /*1500*/  IMAD.WIDE R18, R29, 0x2, R50 ;  /* 0x000000021d127825 */ /* 0x001fe200078e0232 */
[----:B------:R-:W-:-:S11]  /*1510*/  PRMT R47, RZ, 0x7610, R47 ;  /* 0x00007610ff2f7816 */ /* 0x000fd6000000002f */
[----:B------:R0:W4:Y:S02]  /*1520*/  @!P0 LDG.E.U16 R47, [R18.64] ;  /* 0x00000006122f8981 */ /* 0x000124000c1e1500 */
[----:B0-----:R-:W-:Y:S02]  /*1530*/  IMAD.WIDE R18, R29, 0x2, R56 ;  /* 0x000000021d127825 */ /* 0x001fe400078e0238 */
[----:B---3--:R0:W-:Y:S02]  /*1540*/  STS.U16 [R3+0x100], R48 ;  /* 0x0001003003007388 */ /* 0x0081e40000000400 */
[--C-:B0-----:R-:W-:Y:S01]  /*1550*/  IMAD.MOV.U32 R48, RZ, RZ, R66.reuse ;  /* 0x000000ffff307224 */ /* 0x101fe200078e0042 */
[----:B------:R-:W-:-:S03]  /*1560*/  PRMT R66, RZ, 0x7610, R66 ;  /* 0x00007610ff427816 */ /* 0x000fc60000000042 */
[----:B-1----:R-:W-:Y:S01]  /*1570*/  IMAD.WIDE R16, R29, 0x2, R48 ;  /* 0x000000021d107825 */ /* 0x002fe200078e0230 */
[----:B--2---:R0:W-:Y:S04]  /*1580*/  STS.U16 [R3], R68 ;  /* 0x0000004403007388 */ /* 0x0041e80000000400 */
[----:B------:R1:W2:Y:S01]  /*1590*/  @!P0 LDG.E.U16 R66, [R16.64] ;  /* 0x0000000610428981 */ /* 0x0002a2000c1e1500 */
[----:B0-----:R-:W-:-:S03]  /*15a0*/  PRMT R68, RZ, 0x7610, R68 ;  /* 0x00007610ff447816 */ /* 0x001fc60000000044 */
[----:B-----5:R0:W-:Y:S01]  /*15b0*/  STS.U16 [R3+0x300], R69 ;  /* 0x0003004503007388 */ /* 0x0201e20000000400 */
[----:B-1----:R-:W-:-:S03]  /*15c0*/  IMAD.WIDE R16, R29, 0x2, R52 ;  /* 0x000000021d107825 */ /* 0x002fc600078e0234 */
[----:B------:R1:W-:Y:S04]  /*15d0*/  STS.U16 [R3+0x200], R67 ;  /* 0x0002004303007388 */ /* 0x0003e80000000400 */
[----:B------:R3:W5:Y:S01]  /*15e0*/  @!P0 LDG.E.U16 R68, [R16.64] ;  /* 0x0000000610448981 */ /* 0x000762000c1e1500 */
[----:B0-----:R-:W-:Y:S02]  /*15f0*/  PRMT R69, RZ, 0x7610, R69 ;  /* 0x00007610ff457816 */ /* 0x001fe40000000045 */
[----:B-1----:R-:W-:-:S04]  /*1600*/  PRMT R67, RZ, 0x7610, R67 ;  /* 0x00007610ff437816 */ /* 0x002fc80000000043 */
[----:B------:R0:W5:Y:S01]  /*1610*/  @!P0 LDG.E.U16 R69, [R18.64] ;  /* 0x0000000612458981 */ /* 0x000162000c1e1500 */
[----:B---3--:R-:W-:-:S05]  /*1620*/  IMAD.WIDE R16, R29, 0x2, R54 ;  /* 0x000000021d107825 */ /* 0x008fca00078e0236 */
[----:B------:R1:W3:Y:S01]  /*1630*/  @!P0 LDG.E.U16 R67, [R16.64] ;  /* 0x0000000610438981 */ /* 0x0002e2000c1e1500 */
[----:B0-----:R-:W-:-:S03]  /*1640*/  PRMT R19, RZ, 0x7610, R19 ;  /* 0x00007610ff137816 */ /* 0x001fc60000000013 */
[----:B----4-:R0:W-:Y:S01]  /*1650*/  STS.U16 [R3+0x500], R25 ;  /* 0x0005001903007388 */ /* 0x0101e20000000400 */
[----:B-1----:R-:W-:Y:S01]  /*1660*/  IMAD.WIDE R16, R29, 0x2, R58 ;  /* 0x000000021d107825 */ /* 0x002fe200078e023a */
[----:B0-----:R-:W-:-:S04]  /*1670*/  PRMT R25, RZ, 0x7610, R25 ;  /* 0x00007610ff197816 */ /* 0x001fc80000000019 */
[----:B------:R0:W4:Y:S01]  /*1680*/  @!P0 LDG.E.U16 R19, [R16.64] ;  /* 0x0000000610138981 */ /* 0x000122000c1e1500 */
[----:B------:R-:W-:Y:S01]  /*1690*/  PRMT R18, RZ, 0x7610, R18 ;  /* 0x00007610ff127816 */ /* 0x000fe20000000012 */
[----:B0-----:R-:W-:-:S05]  /*16a0*/  IMAD.WIDE R16, R29, 0x2, R60 ;  /* 0x000000021d107825 */ /* 0x001fca00078e023c */
[----:B------:R0:W3:Y:S02]  /*16b0*/  @!P0 LDG.E.U16 R25, [R16.64] ;  /* 0x0000000610198981 */ /* 0x0000e4000c1e1500 */
[----:B0-----:R-:W-:-:S05]  /*16c0*/  IMAD.WIDE R16, R29, 0x2, R62 ;  /* 0x000000021d107825 */ /* 0x001fca00078e023e */
[----:B------:R-:W3:Y:S04]  /*16d0*/  @!P0 LDG.E.U16 R18, [R16.64] ;  /* 0x0000000610128981 */ /* 0x000ee8000c1e1500 */
[----:B------:R-:W-:Y:S04]  /*16e0*/  STS.U16 [R3+0x400], R27 ;  /* 0x0004001b03007388 */ /* 0x000fe80000000400 */
[----:B------:R-:W-:Y:S04]  /*16f0*/  STS.U16 [R3+0x600], R24 ;  /* 0x0006001803007388 */ /* 0x000fe80000000400 */
[----:B------:R-:W-:Y:S01]  /*1700*/  STS.U16 [R3+0x700], R26 ;  /* 0x0007001a03007388 */ /* 0x000fe20000000400 */
[----:B------:R-:W-:-:S04]  /*1710*/  IADD3 R37, R37, -0x1, RZ ;  /* 0xffffffff25257810 */ /* 0x000fc80007ffe0ff */
[----:B------:R-:W-:Y:S01]  /*1720*/  ISETP.NE.U32.AND P0, PT, R37, RZ, PT ;  /* 0x000000ff2500720c */ /* 0x000fe20003f05070 */
[----:B------:R-:W-:Y:S01]  /*1730*/  IMAD.WIDE R48, R15, 0x2, R48 ;  /* 0x000000020f307825 */ /* 0x000fe200078e0230 */
[----:B------:R-:W-:-:S03]  /*1740*/  UIADD3 UR4, UR4, -0x40, URZ ;  /* 0xffffffc004047890 */ /* 0x000fc6000fffe03f */
[----:B------:R-:W-:-:S04]  /*1750*/  IMAD.WIDE R62, R15, 0x2, R62 ;  /* 0x000000020f3e7825 */ /* 0x000fc800078e023e */
[----:B------:R-:W-:-:S04]  /*1760*/  IMAD.WIDE R60, R15, 0x2, R60 ;  /* 0x000000020f3c7825 */ /* 0x000fc800078e023c */
[C---:B------:R-:W-:Y:S01]  /*1770*/  IMAD.WIDE R58, R15.reuse, 0x2, R58 ;  /* 0x000000020f3a7825 */ /* 0x040fe200078e023a */
[----:B--2---:R-:W-:Y:S04]  /*1780*/  STS.U16 [R3+0x800], R66 ;  /* 0x0008004203007388 */ /* 0x004fe80000000400 */
[----:B-----5:R-:W-:Y:S04]  /*1790*/  STS.U16 [R3+0xc00], R69 ;  /* 0x000c004503007388 */ /* 0x020fe80000000400 */
[----:B------:R-:W-:Y:S04]  /*17a0*/  STS.U16 [R38+0x900], R47 ;  /* 0x0009002f26007388 */ /* 0x000fe80000000400 */
[----:B----4-:R-:W-:Y:S04]  /*17b0*/  STS.U16 [R38+0xd00], R19 ;  /* 0x000d001326007388 */ /* 0x010fe80000000400 */
[----:B------:R-:W-:Y:S04]  /*17c0*/  STS.U16 [R39+0xa00], R68 ;  /* 0x000a004427007388 */ /* 0x000fe80000000400 */
[----:B---3--:R-:W-:Y:S04]  /*17d0*/  STS.U16 [R39+0xe00], R25 ;  /* 0x000e001927007388 */ /* 0x008fe80000000400 */
[----:B------:R-:W-:Y:S04]  /*17e0*/  STS.U16 [R40+0xb00], R67 ;  /* 0x000b004328007388 */ /* 0x000fe80000000400 */
[----:B------:R-:W-:Y:S04]  /*17f0*/  STS.U16 [R40+0xf00], R18 ;  /* 0x000f001228007388 */ /* 0x000fe80000000400 */
[----:B------:R-:W-:Y:S06]  /*1800*/  BAR.SYNC.DEFER_BLOCKING 0x0 ;  /* 0x0000000000007b1d */ /* 0x000fec0000010000 */
[----:B------:R-:W-:Y:S04]  /*1810*/  LDSM.16.MT88.4 R24, [R0] ;  /* 0x000000000018783b */ /* 0x000fe80000004200 */
[----:B------:R-:W0:Y:S02]  /*1820*/  LDSM.16.M88.4 R16, [R2+0x800] ;  /* 0x000800000210783b */ /* 0x000e240000000200 */
[----:B0-----:R-:W-:Y:S02]  /*1830*/  HMMA.16816.F32.BF16 R24, R24, R16, R20 ;  /* 0x000000101818723c */ /* 0x001fe40000041814 */
[----:B------:R-:W0:Y:S11]  /*1840*/  LDSM.16.MT88.4 R20, [R0+0x200] ;  /* 0x000200000014783b */ /* 0x000e360000004200 */
[----:B------:R-:W-:Y:S11]  /*1850*/  @!UPT UIADD3 URZ, URZ, URZ, URZ ;  /* 0x0000003f3f3ff290 */ /* 0x000ff6000fffe03f */
[----:B0-----:R-:W-:Y:S01]  /*1860*/  HMMA.16816.F32.BF16 R24, R20, R18, R24 ;  /* 0x000000121418723c */ /* 0x001fe20000041818 */
[----:B------:R-:W-:Y:S04]  /*1870*/  LDSM.16.MT88.4 R16, [R0+0x400] ;  /* 0x000400000010783b */ /* 0x000fe80000004200 */
[----:B------:R-:W0:Y:S11]  /*1880*/  LDSM.16.M88.4 R20, [R41+0x800] ;  /* 0x000800002914783b */ /* 0x000e360000000200 */
[----:B------:R-:W-:Y:S08]  /*1890*/  @!UPT UIADD3 URZ, URZ, URZ, URZ ;  /* 0x0000003f3f3ff290 */ /* 0x000ff0000fffe03f */
[----:B0-----:R-:W-:Y:S01]  /*18a0*/  HMMA.16816.F32.BF16 R16, R16, R20, R24 ;  /* 0x000000141010723c */ /* 0x001fe20000041818 */
[----:B------:R-:W0:Y:S01]  /*18b0*/  LDSM.16.MT88.4 R24, [R0+0x600] ;  /* 0x000600000018783b */ /* 0x000e220000004200 */
[----:B------:R-:W-:-:S04]  /*18c0*/  IMAD.WIDE R56, R15, 0x2, R56 ;  /* 0x000000020f387825 */ /* 0x000fc800078e0238 */
[----:B------:R-:W-:-:S04]  /*18d0*/  IMAD.WIDE R54, R15, 0x2, R54 ;  /* 0x000000020f367825 */ /* 0x000fc800078e0236 */
[----:B------:R-:W-:-:S04]  /*18e0*/  IMAD.WIDE R52, R15, 0x2, R52 ;  /* 0x000000020f347825 */ /* 0x000fc800078e0234 */
[----:B------:R-:W-:-:S04]  /*18f0*/  IMAD.WIDE R50, R15, 0x2, R50 ;  /* 0x000000020f327825 */ /* 0x000fc800078e0232 */
[----:B------:R-:W-:-:S04]  /*1900*/  IMAD.WIDE R64, R28, 0x2, R64 ;  /* 0x000000021c407825 */ /* 0x000fc800078e0240 */
[----:B------:R-:W-:Y:S02]  /*1910*/  IMAD.MOV.U32 R66, RZ, RZ, R48 ;  /* 0x000000ffff427224 */ /* 0x000fe400078e0030 */
[----:B0-----:R-:W-:Y:S01]  /*1920*/  HMMA.16816.F32.BF16 R20, R24, R22, R16 ;  /* 0x000000161814723c */ /* 0x001fe20000041810 */
[----:B------:R-:W-:Y:S07]  /*1930*/  @P0 BRA `(.L_x_1) ;  /* 0xfffff9a000000947 */ /* 0x000fee000383ffff */
[----:B------:R-:W-:-:S15]  /*1940*/  NOP ;  /* 0x0000000000007918 */ /* 0x000fde0000000000 */
[----:B------:R-:W-:-:S01]  /*1950*/  NOP ;  /* 0x0000000000007918 */ /* 0x000fc20000000000 */
[----:B------:R-:W-:Y:S02]  /*1960*/  F2FP.BF16.PACK_AB R22, R23, R22 ;  /* 0x000000161716723e */ /* 0x000fe400000010ff */
[----:B------:R-:W-:-:S07]  /*1970*/  F2FP.BF16.PACK_AB R20, R21, R20 ;  /* 0x000000141514723e */ /* 0x000fce00000010ff */
.L_x_0:
[----:B------:R-:W-:Y:S01]  /*1980*/  BAR.SYNC.DEFER_BLOCKING 0x0 ;  /* 0x0000000000007b1d */ /* 0x000fe20000010000 */
[----:B------:R-:W-:Y:S01]  /*1990*/  LOP3.LUT R6, R6, 0x1c, R9, 0xf8, !PT ;  /* 0x0000001c06067812 */ /* 0x000fe200078ef809 */
[----:B------:R-:W-:Y:S01]  /*19a0*/  IMAD.SHL.U32 R0, R9, 0x4, RZ ;  /* 0x0000000409007824 */ /* 0x000fe200078e00ff */
[----:B------:R-:W-:Y:S01]  /*19b0*/  LOP3.LUT R7, R7, 0x180, RZ, 0xc0, !PT ;  /* 0x0000018007077812 */ /* 0x000fe200078ec0ff */
[----:B------:R-:W-:Y:S01]  /*19c0*/  IMAD R2, R8, c[0x0][0x194], RZ ;  /* 0x0000650008027a24 */ /* 0x000fe200078e02ff */
[----:B------:R-:W-:-:S02]  /*19d0*/  LOP3.LUT R6, R6, 0x2, R45, 0xf8, !PT ;  /* 0x0000000206067812 */ /* 0x000fc400078ef82d */
[----:B------:R-:W-:Y:S02]  /*19e0*/  LOP3.LUT R0, R7, 0x7c, R0, 0xf8, !PT ;  /* 0x0000007c07007812 */ /* 0x000fe400078ef800 */
[----:B------:R-:W-:Y:S02]  /*19f0*/  PRMT R11, R20, 0x7632, R11 ;  /* 0x00007632140b7816 */ /* 0x000fe4000000000b */
[C---:B------:R-:W-:Y:S02]  /*1a00*/  LOP3.LUT R4, R6.reuse, 0x40, RZ, 0x3c, !PT ;  /* 0x0000004006047812 */ /* 0x040fe400078e3cff */
[----:B------:R-:W-:Y:S02]  /*1a10*/  LOP3.LUT R7, R6, 0x20, RZ, 0x3c, !PT ;  /* 0x0000002006077812 */ /* 0x000fe400078e3cff */
[----:B------:R-:W-:Y:S02]  /*1a20*/  PRMT R12, R22, 0x7632, R12 ;  /* 0x00007632160c7816 */ /* 0x000fe4000000000c */
[----:B------:R-:W-:-:S02]  /*1a30*/  LOP3.LUT R10, R6, 0x60, RZ, 0x3c, !PT ;  /* 0x00000060060a7812 */ /* 0x000fc400078e3cff */
[----:B------:R-:W-:Y:S02]  /*1a40*/  LOP3.LUT R9, R0, 0x60, R9, 0x78, !PT ;  /* 0x0000006000097812 */ /* 0x000fe400078e7809 */
[C---:B------:R-:W-:Y:S02]  /*1a50*/  LOP3.LUT R0, R5.reuse, R46, RZ, 0xfc, !PT ;  /* 0x0000002e05007212 */ /* 0x040fe400078efcff */
[----:B------:R-:W-:Y:S01]  /*1a60*/  ISETP.GE.AND P0, PT, R8, c[0x0][0x178], PT ;  /* 0x00005e0008007a0c */ /* 0x000fe20003f06270 */
[----:B------:R0:W-:Y:S01]  /*1a70*/  STS.U16 [R6], R20 ;  /* 0x0000001406007388 */ /* 0x0001e20000000400 */
[----:B------:R-:W-:Y:S01]  /*1a80*/  LOP3.LUT R5, R5, 0x8, R46, 0xfe, !PT ;  /* 0x0000000805057812 */ /* 0x000fe200078efe2e */
[C---:B------:R-:W-:Y:S01]  /*1a90*/  IMAD R3, R0.reuse, c[0x0][0x198], RZ ;  /* 0x0000660000037a24 */ /* 0x040fe200078e02ff */
[----:B------:R-:W-:Y:S01]  /*1aa0*/  ISETP.LT.AND P1, PT, R0, c[0x0][0x17c], !P0 ;  /* 0x00005f0000007a0c */ /* 0x000fe20004721270 */
[----:B------:R1:W-:Y:S01]  /*1ab0*/  STS.U16 [R4+0x100], R11 ;  /* 0x0001000b04007388 */ /* 0x0003e20000000400 */
[C---:B------:R-:W-:Y:S01]  /*1ac0*/  ISETP.LT.AND P0, PT, R5.reuse, c[0x0][0x17c], !P0 ;  /* 0x00005f0005007a0c */ /* 0x040fe20004701270 */
[----:B------:R-:W-:-:S02]  /*1ad0*/  IMAD R0, R5, c[0x0][0x198], RZ ;  /* 0x0000660005007a24 */ /* 0x000fc400078e02ff */
[----:B------:R2:W-:Y:S01]  /*1ae0*/  STS.U16 [R7+0x80], R22 ;  /* 0x0000801607007388 */ /* 0x0005e20000000400 */
[----:B0-----:R-:W-:-:S03]  /*1af0*/  LEA R6, P2, R2, c[0x0][0x170], 0x1 ;  /* 0x00005c0002067a11 */ /* 0x001fc600078408ff */
[----:B------:R-:W-:Y:S04]  /*1b00*/  STS.U16 [R10+0x180], R12 ;  /* 0x0001800c0a007388 */ /* 0x000fe80000000400 */
[----:B------:R-:W-:Y:S01]  /*1b10*/  BAR.SYNC.DEFER_BLOCKING 0x0 ;  /* 0x0000000000007b1d */ /* 0x000fe20000010000 */
[-C--:B-1----:R-:W-:Y:S02]  /*1b20*/  LEA R4, P3, R0, R6.reuse, 0x1 ;  /* 0x0000000600047211 */ /* 0x082fe400078608ff */
[----:B--2---:R-:W-:Y:S02]  /*1b30*/  LEA.HI.X.SX32 R7, R2, c[0x0][0x174], 0x1, P2 ;  /* 0x00005d0002077a11 */ /* 0x004fe400010f0eff */
[----:B------:R-:W-:Y:S02]  /*1b40*/  LEA R2, P2, R3, R6, 0x1 ;  /* 0x0000000603027211 */ /* 0x000fe400078408ff */
[----:B------:R-:W-:-:S02]  /*1b50*/  LEA.HI.X.SX32 R5, R0, R7, 0x1, P3 ;  /* 0x0000000700057211 */ /* 0x000fc400018f0eff */
[----:B------:R-:W-:Y:S01]  /*1b60*/  LEA.HI.X.SX32 R3, R3, R7, 0x1, P2 ;  /* 0x0000000703037211 */ /* 0x000fe200010f0eff */
[----:B------:R-:W0:Y:S04]  /*1b70*/  LDS R9, [R9] ;  /* 0x0000000009097984 */ /* 0x000e280000000800 */
[----:B0-----:R0:W-:Y:S01]  /*1b80*/  @P1 STG.E.U16 [R2.64], R9 ;  /* 0x0000000902001986 */ /* 0x0011e2000c101506 */
[----:B------:R-:W-:Y:S05]  /*1b90*/  @!P0 EXIT ;  /* 0x000000000000894d */ /* 0x000fea0003800000 */
[----:B0-----:R-:W-:-:S05]  /*1ba0*/  PRMT R2, R9, 0x7632, R2 ;  /* 0x0000763209027816 */ /* 0x001fca0000000002 */
[----:B------:R-:W-:Y:S01]  /*1bb0*/  STG.E.U16 [R4.64], R2 ;  /* 0x0000000204007986 */ /* 0x000fe2000c101506 */
[----:B------:R-:W-:Y:S05]  /*1bc0*/  EXIT ;  /* 0x000000000000794d */ /* 0x000fea0003800000 */
.L_x_2:
[----:B------:R-:W-:-:S00]  /*1bd0*/  BRA `(.L_x_2) ;  /* 0xfffffff000007947 */ /* 0x000fc0000383ffff */
[----:B------:R-:W-:-:S00]  /*1be0*/  NOP ;  /* 0x0000000000007918 */ /* 0x000fc00000000000 */
        /* <DEDUP_REMOVED lines=9> */
.L_x_3:


//--------------------- .nv.shared.matmul_kernel  --------------------------
	.section	.nv.shared.matmul_kernel,"aw",@nobits
	.sectionflags	@""
	.align	16
